//
// Generated by NVIDIA NVVM Compiler
//
// Compiler Build ID: CL-36424714
// Cuda compilation tools, release 13.0, V13.0.88
// Based on NVVM 20.0.0
//

.version 9.0
.target sm_100
.address_size 64

	// .globl	_Z7warm_upv
// _ZZ15matrixKernel1stILi64ELi64ELi8ELi4ELi4EEvPfS0_S0_iiiE2SA has been demoted
// _ZZ15matrixKernel1stILi64ELi64ELi8ELi4ELi4EEvPfS0_S0_iiiE2SB has been demoted

.visible .entry _Z7warm_upv()
{


	ret;

}
	// .globl	_Z15matrixKernel1stILi64ELi64ELi8ELi4ELi4EEvPfS0_S0_iii
.visible .entry _Z15matrixKernel1stILi64ELi64ELi8ELi4ELi4EEvPfS0_S0_iii(
	.param .u64 .ptr .align 1 _Z15matrixKernel1stILi64ELi64ELi8ELi4ELi4EEvPfS0_S0_iii_param_0,
	.param .u64 .ptr .align 1 _Z15matrixKernel1stILi64ELi64ELi8ELi4ELi4EEvPfS0_S0_iii_param_1,
	.param .u64 .ptr .align 1 _Z15matrixKernel1stILi64ELi64ELi8ELi4ELi4EEvPfS0_S0_iii_param_2,
	.param .u32 _Z15matrixKernel1stILi64ELi64ELi8ELi4ELi4EEvPfS0_S0_iii_param_3,
	.param .u32 _Z15matrixKernel1stILi64ELi64ELi8ELi4ELi4EEvPfS0_S0_iii_param_4,
	.param .u32 _Z15matrixKernel1stILi64ELi64ELi8ELi4ELi4EEvPfS0_S0_iii_param_5
)
{
	.reg .pred 	%p<244>;
	.reg .b32 	%r<173>;
	.reg .b32 	%f<235>;
	.reg .b64 	%rd<106>;
	// demoted variable
	.shared .align 4 .b8 _ZZ15matrixKernel1stILi64ELi64ELi8ELi4ELi4EEvPfS0_S0_iiiE2SA[2048];
	// demoted variable
	.shared .align 4 .b8 _ZZ15matrixKernel1stILi64ELi64ELi8ELi4ELi4EEvPfS0_S0_iiiE2SB[2048];
	ld.param.u64 	%rd23, [_Z15matrixKernel1stILi64ELi64ELi8ELi4ELi4EEvPfS0_S0_iii_param_0];
	ld.param.u64 	%rd24, [_Z15matrixKernel1stILi64ELi64ELi8ELi4ELi4EEvPfS0_S0_iii_param_1];
	ld.param.u64 	%rd25, [_Z15matrixKernel1stILi64ELi64ELi8ELi4ELi4EEvPfS0_S0_iii_param_2];
	ld.param.u32 	%r44, [_Z15matrixKernel1stILi64ELi64ELi8ELi4ELi4EEvPfS0_S0_iii_param_3];
	ld.param.u32 	%r45, [_Z15matrixKernel1stILi64ELi64ELi8ELi4ELi4EEvPfS0_S0_iii_param_4];
	ld.param.u32 	%r46, [_Z15matrixKernel1stILi64ELi64ELi8ELi4ELi4EEvPfS0_S0_iii_param_5];
	cvta.to.global.u64 	%rd1, %rd23;
	cvta.to.global.u64 	%rd2, %rd24;
	cvta.to.global.u64 	%rd3, %rd25;
	mov.u32 	%r47, %ctaid.x;
	shl.b32 	%r48, %r47, 6;
	mov.u32 	%r49, %ctaid.y;
	shl.b32 	%r50, %r49, 6;
	mov.u32 	%r51, %tid.x;
	shl.b32 	%r1, %r51, 2;
	add.s32 	%r2, %r48, %r1;
	mov.u32 	%r52, %tid.y;
	shl.b32 	%r3, %r52, 2;
	add.s32 	%r4, %r50, %r3;
	setp.lt.s32 	%p1, %r45, 1;
	mov.f32 	%f203, 0f00000000;
	mov.f32 	%f204, %f203;
	mov.f32 	%f205, %f203;
	mov.f32 	%f206, %f203;
	mov.f32 	%f207, %f203;
	mov.f32 	%f208, %f203;
	mov.f32 	%f209, %f203;
	mov.f32 	%f210, %f203;
	mov.f32 	%f211, %f203;
	mov.f32 	%f212, %f203;
	mov.f32 	%f213, %f203;
	mov.f32 	%f214, %f203;
	mov.f32 	%f215, %f203;
	mov.f32 	%f216, %f203;
	mov.f32 	%f217, %f203;
	mov.f32 	%f218, %f203;
	@%p1 bra 	$L__BB1_189;
	shl.b32 	%r54, %r1, 5;
	mov.u32 	%r55, _ZZ15matrixKernel1stILi64ELi64ELi8ELi4ELi4EEvPfS0_S0_iiiE2SA;
	add.s32 	%r5, %r55, %r54;
	mul.lo.s32 	%r6, %r2, %r45;
	add.s32 	%r7, %r2, 1;
	add.s32 	%r8, %r6, %r45;
	add.s32 	%r9, %r8, %r45;
	add.s32 	%r10, %r2, 3;
	shl.b32 	%r56, %r3, 2;
	mov.u32 	%r57, _ZZ15matrixKernel1stILi64ELi64ELi8ELi4ELi4EEvPfS0_S0_iiiE2SB;
	add.s32 	%r11, %r57, %r56;
	add.s32 	%r12, %r4, 3;
	mov.b32 	%r169, 0;
	mov.f32 	%f203, 0f00000000;
	cvt.s64.s32 	%rd28, %r6;
	cvt.s64.s32 	%rd33, %r8;
$L__BB1_2:
	setp.ge.s32 	%p2, %r2, %r44;
	shl.b32 	%r14, %r169, 3;
	setp.ge.s32 	%p3, %r14, %r45;
	mov.f32 	%f195, 0f00000000;
	or.pred  	%p4, %p2, %p3;
	@%p4 bra 	$L__BB1_4;
	add.s32 	%r58, %r14, %r6;
	mul.wide.s32 	%rd26, %r58, 4;
	add.s64 	%rd27, %rd1, %rd26;
	ld.global.f32 	%f195, [%rd27];
$L__BB1_4:
	setp.lt.s32 	%p5, %r2, %r44;
	st.shared.f32 	[%r5], %f195;
	add.s32 	%r15, %r14, 1;
	setp.lt.s32 	%p6, %r15, %r45;
	and.pred  	%p7, %p5, %p6;
	cvt.s64.s32 	%rd4, %r14;
	add.s64 	%rd29, %rd4, %rd28;
	shl.b64 	%rd30, %rd29, 2;
	add.s64 	%rd5, %rd1, %rd30;
	@%p7 bra 	$L__BB1_6;
	mov.b32 	%r59, 0;
	st.shared.u32 	[%r5+4], %r59;
	bra.uni 	$L__BB1_7;
$L__BB1_6:
	ld.global.f32 	%f84, [%rd5+4];
	st.shared.f32 	[%r5+4], %f84;
$L__BB1_7:
	setp.lt.s32 	%p8, %r2, %r44;
	add.s32 	%r16, %r14, 2;
	setp.lt.s32 	%p9, %r16, %r45;
	and.pred  	%p10, %p8, %p9;
	@%p10 bra 	$L__BB1_9;
	mov.b32 	%r60, 0;
	st.shared.u32 	[%r5+8], %r60;
	bra.uni 	$L__BB1_10;
$L__BB1_9:
	ld.global.f32 	%f85, [%rd5+8];
	st.shared.f32 	[%r5+8], %f85;
$L__BB1_10:
	setp.lt.s32 	%p11, %r2, %r44;
	add.s32 	%r17, %r14, 3;
	setp.lt.s32 	%p12, %r17, %r45;
	and.pred  	%p13, %p11, %p12;
	@%p13 bra 	$L__BB1_12;
	mov.b32 	%r61, 0;
	st.shared.u32 	[%r5+12], %r61;
	bra.uni 	$L__BB1_13;
$L__BB1_12:
	ld.global.f32 	%f86, [%rd5+12];
	st.shared.f32 	[%r5+12], %f86;
$L__BB1_13:
	setp.lt.s32 	%p14, %r2, %r44;
	add.s32 	%r18, %r14, 4;
	setp.lt.s32 	%p15, %r18, %r45;
	and.pred  	%p16, %p14, %p15;
	@%p16 bra 	$L__BB1_15;
	mov.b32 	%r62, 0;
	st.shared.u32 	[%r5+16], %r62;
	bra.uni 	$L__BB1_16;
$L__BB1_15:
	ld.global.f32 	%f87, [%rd5+16];
	st.shared.f32 	[%r5+16], %f87;
$L__BB1_16:
	setp.lt.s32 	%p17, %r2, %r44;
	add.s32 	%r19, %r14, 5;
	setp.lt.s32 	%p18, %r19, %r45;
	and.pred  	%p19, %p17, %p18;
	@%p19 bra 	$L__BB1_18;
	mov.b32 	%r63, 0;
	st.shared.u32 	[%r5+20], %r63;
	bra.uni 	$L__BB1_19;
$L__BB1_18:
	ld.global.f32 	%f88, [%rd5+20];
	st.shared.f32 	[%r5+20], %f88;
$L__BB1_19:
	setp.lt.s32 	%p20, %r2, %r44;
	add.s32 	%r20, %r14, 6;
	setp.lt.s32 	%p21, %r20, %r45;
	and.pred  	%p22, %p20, %p21;
	@%p22 bra 	$L__BB1_21;
	mov.b32 	%r64, 0;
	st.shared.u32 	[%r5+24], %r64;
	bra.uni 	$L__BB1_22;
$L__BB1_21:
	ld.global.f32 	%f89, [%rd5+24];
	st.shared.f32 	[%r5+24], %f89;
$L__BB1_22:
	add.s32 	%r21, %r14, 7;
	setp.lt.s32 	%p24, %r21, %r45;
	and.pred  	%p25, %p20, %p24;
	@%p25 bra 	$L__BB1_24;
	mov.b32 	%r65, 0;
	st.shared.u32 	[%r5+28], %r65;
	bra.uni 	$L__BB1_25;
$L__BB1_24:
	ld.global.f32 	%f90, [%rd5+28];
	st.shared.f32 	[%r5+28], %f90;
$L__BB1_25:
	setp.ge.s32 	%p26, %r14, %r45;
	setp.ge.s32 	%p27, %r7, %r44;
	mov.f32 	%f196, 0f00000000;
	or.pred  	%p28, %p27, %p26;
	@%p28 bra 	$L__BB1_27;
	add.s32 	%r66, %r14, %r8;
	mul.wide.s32 	%rd31, %r66, 4;
	add.s64 	%rd32, %rd1, %rd31;
	ld.global.f32 	%f196, [%rd32];
$L__BB1_27:
	setp.lt.s32 	%p29, %r15, %r45;
	setp.lt.s32 	%p30, %r7, %r44;
	st.shared.f32 	[%r5+32], %f196;
	and.pred  	%p31, %p30, %p29;
	add.s64 	%rd34, %rd4, %rd33;
	shl.b64 	%rd35, %rd34, 2;
	add.s64 	%rd6, %rd1, %rd35;
	@%p31 bra 	$L__BB1_29;
	mov.b32 	%r67, 0;
	st.shared.u32 	[%r5+36], %r67;
	bra.uni 	$L__BB1_30;
$L__BB1_29:
	ld.global.f32 	%f92, [%rd6+4];
	st.shared.f32 	[%r5+36], %f92;
$L__BB1_30:
	setp.lt.s32 	%p32, %r16, %r45;
	and.pred  	%p34, %p30, %p32;
	@%p34 bra 	$L__BB1_32;
	mov.b32 	%r68, 0;
	st.shared.u32 	[%r5+40], %r68;
	bra.uni 	$L__BB1_33;
$L__BB1_32:
	ld.global.f32 	%f93, [%rd6+8];
	st.shared.f32 	[%r5+40], %f93;
$L__BB1_33:
	setp.lt.s32 	%p35, %r17, %r45;
	and.pred  	%p37, %p30, %p35;
	@%p37 bra 	$L__BB1_35;
	mov.b32 	%r69, 0;
	st.shared.u32 	[%r5+44], %r69;
	bra.uni 	$L__BB1_36;
$L__BB1_35:
	ld.global.f32 	%f94, [%rd6+12];
	st.shared.f32 	[%r5+44], %f94;
$L__BB1_36:
	setp.lt.s32 	%p38, %r18, %r45;
	and.pred  	%p40, %p30, %p38;
	@%p40 bra 	$L__BB1_38;
	mov.b32 	%r70, 0;
	st.shared.u32 	[%r5+48], %r70;
	bra.uni 	$L__BB1_39;
$L__BB1_38:
	ld.global.f32 	%f95, [%rd6+16];
	st.shared.f32 	[%r5+48], %f95;
$L__BB1_39:
	setp.lt.s32 	%p41, %r19, %r45;
	and.pred  	%p43, %p30, %p41;
	@%p43 bra 	$L__BB1_41;
	mov.b32 	%r71, 0;
	st.shared.u32 	[%r5+52], %r71;
	bra.uni 	$L__BB1_42;
$L__BB1_41:
	ld.global.f32 	%f96, [%rd6+20];
	st.shared.f32 	[%r5+52], %f96;
$L__BB1_42:
	setp.lt.s32 	%p44, %r20, %r45;
	and.pred  	%p46, %p30, %p44;
	@%p46 bra 	$L__BB1_44;
	mov.b32 	%r72, 0;
	st.shared.u32 	[%r5+56], %r72;
	bra.uni 	$L__BB1_45;
$L__BB1_44:
	ld.global.f32 	%f97, [%rd6+24];
	st.shared.f32 	[%r5+56], %f97;
$L__BB1_45:
	setp.lt.s32 	%p47, %r21, %r45;
	and.pred  	%p49, %p30, %p47;
	@%p49 bra 	$L__BB1_47;
	mov.b32 	%r73, 0;
	st.shared.u32 	[%r5+60], %r73;
	bra.uni 	$L__BB1_48;
$L__BB1_47:
	ld.global.f32 	%f98, [%rd6+28];
	st.shared.f32 	[%r5+60], %f98;
$L__BB1_48:
	setp.ge.s32 	%p50, %r14, %r45;
	add.s32 	%r22, %r2, 2;
	setp.ge.s32 	%p51, %r22, %r44;
	mov.f32 	%f197, 0f00000000;
	or.pred  	%p52, %p51, %p50;
	@%p52 bra 	$L__BB1_50;
	add.s32 	%r74, %r14, %r9;
	mul.wide.s32 	%rd36, %r74, 4;
	add.s64 	%rd37, %rd1, %rd36;
	ld.global.f32 	%f197, [%rd37];
$L__BB1_50:
	setp.lt.s32 	%p53, %r15, %r45;
	setp.lt.s32 	%p54, %r22, %r44;
	st.shared.f32 	[%r5+64], %f197;
	and.pred  	%p55, %p54, %p53;
	cvt.s64.s32 	%rd38, %r9;
	add.s64 	%rd39, %rd4, %rd38;
	shl.b64 	%rd40, %rd39, 2;
	add.s64 	%rd7, %rd1, %rd40;
	@%p55 bra 	$L__BB1_52;
	mov.b32 	%r75, 0;
	st.shared.u32 	[%r5+68], %r75;
	bra.uni 	$L__BB1_53;
$L__BB1_52:
	ld.global.f32 	%f100, [%rd7+4];
	st.shared.f32 	[%r5+68], %f100;
$L__BB1_53:
	setp.lt.s32 	%p56, %r16, %r45;
	and.pred  	%p58, %p54, %p56;
	@%p58 bra 	$L__BB1_55;
	mov.b32 	%r76, 0;
	st.shared.u32 	[%r5+72], %r76;
	bra.uni 	$L__BB1_56;
$L__BB1_55:
	ld.global.f32 	%f101, [%rd7+8];
	st.shared.f32 	[%r5+72], %f101;
$L__BB1_56:
	setp.lt.s32 	%p59, %r17, %r45;
	and.pred  	%p61, %p54, %p59;
	@%p61 bra 	$L__BB1_58;
	mov.b32 	%r77, 0;
	st.shared.u32 	[%r5+76], %r77;
	bra.uni 	$L__BB1_59;
$L__BB1_58:
	ld.global.f32 	%f102, [%rd7+12];
	st.shared.f32 	[%r5+76], %f102;
$L__BB1_59:
	setp.lt.s32 	%p62, %r18, %r45;
	and.pred  	%p64, %p54, %p62;
	@%p64 bra 	$L__BB1_61;
	mov.b32 	%r78, 0;
	st.shared.u32 	[%r5+80], %r78;
	bra.uni 	$L__BB1_62;
$L__BB1_61:
	ld.global.f32 	%f103, [%rd7+16];
	st.shared.f32 	[%r5+80], %f103;
$L__BB1_62:
	setp.lt.s32 	%p65, %r19, %r45;
	and.pred  	%p67, %p54, %p65;
	@%p67 bra 	$L__BB1_64;
	mov.b32 	%r79, 0;
	st.shared.u32 	[%r5+84], %r79;
	bra.uni 	$L__BB1_65;
$L__BB1_64:
	ld.global.f32 	%f104, [%rd7+20];
	st.shared.f32 	[%r5+84], %f104;
$L__BB1_65:
	setp.lt.s32 	%p68, %r20, %r45;
	and.pred  	%p70, %p54, %p68;
	@%p70 bra 	$L__BB1_67;
	mov.b32 	%r80, 0;
	st.shared.u32 	[%r5+88], %r80;
	bra.uni 	$L__BB1_68;
$L__BB1_67:
	ld.global.f32 	%f105, [%rd7+24];
	st.shared.f32 	[%r5+88], %f105;
$L__BB1_68:
	setp.lt.s32 	%p71, %r21, %r45;
	and.pred  	%p73, %p54, %p71;
	@%p73 bra 	$L__BB1_70;
	mov.b32 	%r81, 0;
	st.shared.u32 	[%r5+92], %r81;
	bra.uni 	$L__BB1_71;
$L__BB1_70:
	ld.global.f32 	%f106, [%rd7+28];
	st.shared.f32 	[%r5+92], %f106;
$L__BB1_71:
	add.s32 	%r23, %r9, %r45;
	setp.ge.s32 	%p74, %r14, %r45;
	setp.ge.s32 	%p75, %r10, %r44;
	mov.f32 	%f198, 0f00000000;
	or.pred  	%p76, %p75, %p74;
	@%p76 bra 	$L__BB1_73;
	add.s32 	%r82, %r14, %r23;
	mul.wide.s32 	%rd41, %r82, 4;
	add.s64 	%rd42, %rd1, %rd41;
	ld.global.f32 	%f198, [%rd42];
$L__BB1_73:
	setp.lt.s32 	%p77, %r15, %r45;
	setp.lt.s32 	%p78, %r10, %r44;
	st.shared.f32 	[%r5+96], %f198;
	and.pred  	%p79, %p78, %p77;
	cvt.s64.s32 	%rd43, %r23;
	add.s64 	%rd44, %rd4, %rd43;
	shl.b64 	%rd45, %rd44, 2;
	add.s64 	%rd8, %rd1, %rd45;
	@%p79 bra 	$L__BB1_75;
	mov.b32 	%r83, 0;
	st.shared.u32 	[%r5+100], %r83;
	bra.uni 	$L__BB1_76;
$L__BB1_75:
	ld.global.f32 	%f108, [%rd8+4];
	st.shared.f32 	[%r5+100], %f108;
$L__BB1_76:
	setp.lt.s32 	%p80, %r16, %r45;
	setp.lt.s32 	%p81, %r10, %r44;
	and.pred  	%p82, %p81, %p80;
	@%p82 bra 	$L__BB1_78;
	mov.b32 	%r84, 0;
	st.shared.u32 	[%r5+104], %r84;
	bra.uni 	$L__BB1_79;
$L__BB1_78:
	ld.global.f32 	%f109, [%rd8+8];
	st.shared.f32 	[%r5+104], %f109;
$L__BB1_79:
	setp.lt.s32 	%p83, %r17, %r45;
	setp.lt.s32 	%p84, %r10, %r44;
	and.pred  	%p85, %p84, %p83;
	@%p85 bra 	$L__BB1_81;
	mov.b32 	%r85, 0;
	st.shared.u32 	[%r5+108], %r85;
	bra.uni 	$L__BB1_82;
$L__BB1_81:
	ld.global.f32 	%f110, [%rd8+12];
	st.shared.f32 	[%r5+108], %f110;
$L__BB1_82:
	setp.lt.s32 	%p86, %r18, %r45;
	setp.lt.s32 	%p87, %r10, %r44;
	and.pred  	%p88, %p87, %p86;
	@%p88 bra 	$L__BB1_84;
	mov.b32 	%r86, 0;
	st.shared.u32 	[%r5+112], %r86;
	bra.uni 	$L__BB1_85;
$L__BB1_84:
	ld.global.f32 	%f111, [%rd8+16];
	st.shared.f32 	[%r5+112], %f111;
$L__BB1_85:
	setp.lt.s32 	%p89, %r19, %r45;
	setp.lt.s32 	%p90, %r10, %r44;
	and.pred  	%p91, %p90, %p89;
	@%p91 bra 	$L__BB1_87;
	mov.b32 	%r87, 0;
	st.shared.u32 	[%r5+116], %r87;
	bra.uni 	$L__BB1_88;
$L__BB1_87:
	ld.global.f32 	%f112, [%rd8+20];
	st.shared.f32 	[%r5+116], %f112;
$L__BB1_88:
	setp.lt.s32 	%p92, %r20, %r45;
	setp.lt.s32 	%p93, %r10, %r44;
	and.pred  	%p94, %p93, %p92;
	@%p94 bra 	$L__BB1_90;
	mov.b32 	%r88, 0;
	st.shared.u32 	[%r5+120], %r88;
	bra.uni 	$L__BB1_91;
$L__BB1_90:
	ld.global.f32 	%f113, [%rd8+24];
	st.shared.f32 	[%r5+120], %f113;
$L__BB1_91:
	setp.lt.s32 	%p95, %r21, %r45;
	setp.lt.s32 	%p96, %r10, %r44;
	and.pred  	%p97, %p96, %p95;
	@%p97 bra 	$L__BB1_93;
	mov.b32 	%r89, 0;
	st.shared.u32 	[%r5+124], %r89;
	bra.uni 	$L__BB1_94;
$L__BB1_93:
	ld.global.f32 	%f114, [%rd8+28];
	st.shared.f32 	[%r5+124], %f114;
$L__BB1_94:
	setp.ge.s32 	%p98, %r14, %r45;
	setp.ge.s32 	%p99, %r4, %r46;
	mov.f32 	%f199, 0f00000000;
	or.pred  	%p100, %p99, %p98;
	@%p100 bra 	$L__BB1_96;
	mad.lo.s32 	%r90, %r14, %r46, %r4;
	mul.wide.s32 	%rd46, %r90, 4;
	add.s64 	%rd47, %rd2, %rd46;
	ld.global.f32 	%f199, [%rd47];
$L__BB1_96:
	setp.lt.s32 	%p101, %r15, %r45;
	setp.lt.s32 	%p102, %r4, %r46;
	st.shared.f32 	[%r11], %f199;
	and.pred  	%p103, %p102, %p101;
	@%p103 bra 	$L__BB1_98;
	mov.b32 	%r91, 0;
	st.shared.u32 	[%r11+256], %r91;
	bra.uni 	$L__BB1_99;
$L__BB1_98:
	mad.lo.s32 	%r92, %r15, %r46, %r4;
	mul.wide.s32 	%rd48, %r92, 4;
	add.s64 	%rd49, %rd2, %rd48;
	ld.global.f32 	%f116, [%rd49];
	st.shared.f32 	[%r11+256], %f116;
$L__BB1_99:
	setp.lt.s32 	%p104, %r16, %r45;
	setp.lt.s32 	%p105, %r4, %r46;
	and.pred  	%p106, %p105, %p104;
	@%p106 bra 	$L__BB1_101;
	mov.b32 	%r93, 0;
	st.shared.u32 	[%r11+512], %r93;
	bra.uni 	$L__BB1_102;
$L__BB1_101:
	mad.lo.s32 	%r94, %r16, %r46, %r4;
	mul.wide.s32 	%rd50, %r94, 4;
	add.s64 	%rd51, %rd2, %rd50;
	ld.global.f32 	%f117, [%rd51];
	st.shared.f32 	[%r11+512], %f117;
$L__BB1_102:
	setp.lt.s32 	%p107, %r17, %r45;
	setp.lt.s32 	%p108, %r4, %r46;
	and.pred  	%p109, %p108, %p107;
	@%p109 bra 	$L__BB1_104;
	mov.b32 	%r95, 0;
	st.shared.u32 	[%r11+768], %r95;
	bra.uni 	$L__BB1_105;
$L__BB1_104:
	mad.lo.s32 	%r96, %r17, %r46, %r4;
	mul.wide.s32 	%rd52, %r96, 4;
	add.s64 	%rd53, %rd2, %rd52;
	ld.global.f32 	%f118, [%rd53];
	st.shared.f32 	[%r11+768], %f118;
$L__BB1_105:
	setp.lt.s32 	%p110, %r18, %r45;
	setp.lt.s32 	%p111, %r4, %r46;
	and.pred  	%p112, %p111, %p110;
	@%p112 bra 	$L__BB1_107;
	mov.b32 	%r97, 0;
	st.shared.u32 	[%r11+1024], %r97;
	bra.uni 	$L__BB1_108;
$L__BB1_107:
	mad.lo.s32 	%r98, %r18, %r46, %r4;
	mul.wide.s32 	%rd54, %r98, 4;
	add.s64 	%rd55, %rd2, %rd54;
	ld.global.f32 	%f119, [%rd55];
	st.shared.f32 	[%r11+1024], %f119;
$L__BB1_108:
	setp.lt.s32 	%p113, %r19, %r45;
	setp.lt.s32 	%p114, %r4, %r46;
	and.pred  	%p115, %p114, %p113;
	@%p115 bra 	$L__BB1_110;
	mov.b32 	%r99, 0;
	st.shared.u32 	[%r11+1280], %r99;
	bra.uni 	$L__BB1_111;
$L__BB1_110:
	mad.lo.s32 	%r100, %r19, %r46, %r4;
	mul.wide.s32 	%rd56, %r100, 4;
	add.s64 	%rd57, %rd2, %rd56;
	ld.global.f32 	%f120, [%rd57];
	st.shared.f32 	[%r11+1280], %f120;
$L__BB1_111:
	setp.lt.s32 	%p116, %r20, %r45;
	setp.lt.s32 	%p117, %r4, %r46;
	and.pred  	%p118, %p117, %p116;
	@%p118 bra 	$L__BB1_113;
	mov.b32 	%r101, 0;
	st.shared.u32 	[%r11+1536], %r101;
	bra.uni 	$L__BB1_114;
$L__BB1_113:
	mad.lo.s32 	%r102, %r20, %r46, %r4;
	mul.wide.s32 	%rd58, %r102, 4;
	add.s64 	%rd59, %rd2, %rd58;
	ld.global.f32 	%f121, [%rd59];
	st.shared.f32 	[%r11+1536], %f121;
$L__BB1_114:
	setp.lt.s32 	%p119, %r21, %r45;
	setp.lt.s32 	%p120, %r4, %r46;
	and.pred  	%p121, %p120, %p119;
	@%p121 bra 	$L__BB1_116;
	mov.b32 	%r103, 0;
	st.shared.u32 	[%r11+1792], %r103;
	bra.uni 	$L__BB1_117;
$L__BB1_116:
	mad.lo.s32 	%r104, %r21, %r46, %r4;
	mul.wide.s32 	%rd60, %r104, 4;
	add.s64 	%rd61, %rd2, %rd60;
	ld.global.f32 	%f122, [%rd61];
	st.shared.f32 	[%r11+1792], %f122;
$L__BB1_117:
	setp.ge.s32 	%p122, %r14, %r45;
	add.s32 	%r24, %r4, 1;
	setp.ge.s32 	%p123, %r24, %r46;
	mul.lo.s32 	%r105, %r14, %r46;
	cvt.u64.u32 	%rd9, %r4;
	cvt.s64.s32 	%rd62, %r105;
	add.s64 	%rd63, %rd62, %rd9;
	shl.b64 	%rd64, %rd63, 2;
	add.s64 	%rd10, %rd2, %rd64;
	mov.f32 	%f200, 0f00000000;
	or.pred  	%p124, %p123, %p122;
	@%p124 bra 	$L__BB1_119;
	ld.global.f32 	%f200, [%rd10+4];
$L__BB1_119:
	setp.lt.s32 	%p125, %r15, %r45;
	setp.lt.s32 	%p126, %r24, %r46;
	st.shared.f32 	[%r11+4], %f200;
	and.pred  	%p127, %p126, %p125;
	mul.lo.s32 	%r106, %r15, %r46;
	cvt.s64.s32 	%rd65, %r106;
	add.s64 	%rd66, %rd65, %rd9;
	shl.b64 	%rd67, %rd66, 2;
	add.s64 	%rd11, %rd2, %rd67;
	@%p127 bra 	$L__BB1_121;
	mov.b32 	%r107, 0;
	st.shared.u32 	[%r11+260], %r107;
	bra.uni 	$L__BB1_122;
$L__BB1_121:
	ld.global.f32 	%f124, [%rd11+4];
	st.shared.f32 	[%r11+260], %f124;
$L__BB1_122:
	setp.lt.s32 	%p128, %r16, %r45;
	and.pred  	%p130, %p126, %p128;
	mul.lo.s32 	%r108, %r16, %r46;
	cvt.s64.s32 	%rd68, %r108;
	add.s64 	%rd69, %rd68, %rd9;
	shl.b64 	%rd70, %rd69, 2;
	add.s64 	%rd12, %rd2, %rd70;
	@%p130 bra 	$L__BB1_124;
	mov.b32 	%r109, 0;
	st.shared.u32 	[%r11+516], %r109;
	bra.uni 	$L__BB1_125;
$L__BB1_124:
	ld.global.f32 	%f125, [%rd12+4];
	st.shared.f32 	[%r11+516], %f125;
$L__BB1_125:
	setp.lt.s32 	%p131, %r17, %r45;
	and.pred  	%p133, %p126, %p131;
	mul.lo.s32 	%r111, %r17, %r46;
	cvt.s64.s32 	%rd71, %r111;
	add.s64 	%rd72, %rd71, %rd9;
	shl.b64 	%rd73, %rd72, 2;
	add.s64 	%rd13, %rd2, %rd73;
	@%p133 bra 	$L__BB1_127;
	mov.b32 	%r112, 0;
	st.shared.u32 	[%r11+772], %r112;
	bra.uni 	$L__BB1_128;
$L__BB1_127:
	ld.global.f32 	%f126, [%rd13+4];
	st.shared.f32 	[%r11+772], %f126;
$L__BB1_128:
	setp.lt.s32 	%p134, %r18, %r45;
	and.pred  	%p136, %p126, %p134;
	mul.lo.s32 	%r114, %r18, %r46;
	cvt.s64.s32 	%rd74, %r114;
	add.s64 	%rd75, %rd74, %rd9;
	shl.b64 	%rd76, %rd75, 2;
	add.s64 	%rd14, %rd2, %rd76;
	@%p136 bra 	$L__BB1_130;
	mov.b32 	%r115, 0;
	st.shared.u32 	[%r11+1028], %r115;
	bra.uni 	$L__BB1_131;
$L__BB1_130:
	ld.global.f32 	%f127, [%rd14+4];
	st.shared.f32 	[%r11+1028], %f127;
$L__BB1_131:
	setp.lt.s32 	%p137, %r19, %r45;
	add.s32 	%r116, %r4, 1;
	setp.lt.s32 	%p138, %r116, %r46;
	and.pred  	%p139, %p138, %p137;
	mul.lo.s32 	%r117, %r19, %r46;
	cvt.s64.s32 	%rd77, %r117;
	add.s64 	%rd78, %rd77, %rd9;
	shl.b64 	%rd79, %rd78, 2;
	add.s64 	%rd15, %rd2, %rd79;
	@%p139 bra 	$L__BB1_133;
	mov.b32 	%r118, 0;
	st.shared.u32 	[%r11+1284], %r118;
	bra.uni 	$L__BB1_134;
$L__BB1_133:
	ld.global.f32 	%f128, [%rd15+4];
	st.shared.f32 	[%r11+1284], %f128;
$L__BB1_134:
	setp.lt.s32 	%p140, %r20, %r45;
	add.s32 	%r119, %r4, 1;
	setp.lt.s32 	%p141, %r119, %r46;
	and.pred  	%p142, %p141, %p140;
	mul.lo.s32 	%r120, %r20, %r46;
	cvt.s64.s32 	%rd80, %r120;
	add.s64 	%rd81, %rd80, %rd9;
	shl.b64 	%rd82, %rd81, 2;
	add.s64 	%rd16, %rd2, %rd82;
	@%p142 bra 	$L__BB1_136;
	mov.b32 	%r121, 0;
	st.shared.u32 	[%r11+1540], %r121;
	bra.uni 	$L__BB1_137;
$L__BB1_136:
	ld.global.f32 	%f129, [%rd16+4];
	st.shared.f32 	[%r11+1540], %f129;
$L__BB1_137:
	setp.lt.s32 	%p143, %r21, %r45;
	add.s32 	%r122, %r4, 1;
	setp.lt.s32 	%p144, %r122, %r46;
	and.pred  	%p145, %p144, %p143;
	mul.lo.s32 	%r123, %r21, %r46;
	cvt.s64.s32 	%rd83, %r123;
	add.s64 	%rd84, %rd83, %rd9;
	shl.b64 	%rd85, %rd84, 2;
	add.s64 	%rd17, %rd2, %rd85;
	@%p145 bra 	$L__BB1_139;
	mov.b32 	%r124, 0;
	st.shared.u32 	[%r11+1796], %r124;
	bra.uni 	$L__BB1_140;
$L__BB1_139:
	ld.global.f32 	%f130, [%rd17+4];
	st.shared.f32 	[%r11+1796], %f130;
$L__BB1_140:
	add.s32 	%r125, %r4, 2;
	setp.ge.s32 	%p147, %r125, %r46;
	mov.f32 	%f201, 0f00000000;
	or.pred  	%p148, %p147, %p122;
	@%p148 bra 	$L__BB1_142;
	ld.global.f32 	%f201, [%rd10+8];
$L__BB1_142:
	add.s32 	%r126, %r4, 2;
	setp.lt.s32 	%p150, %r126, %r46;
	st.shared.f32 	[%r11+8], %f201;
	and.pred  	%p151, %p150, %p125;
	@%p151 bra 	$L__BB1_144;
	mov.b32 	%r127, 0;
	st.shared.u32 	[%r11+264], %r127;
	bra.uni 	$L__BB1_145;
$L__BB1_144:
	ld.global.f32 	%f132, [%rd11+8];
	st.shared.f32 	[%r11+264], %f132;
$L__BB1_145:
	add.s32 	%r128, %r4, 2;
	setp.lt.s32 	%p153, %r128, %r46;
	and.pred  	%p154, %p153, %p128;
	@%p154 bra 	$L__BB1_147;
	mov.b32 	%r129, 0;
	st.shared.u32 	[%r11+520], %r129;
	bra.uni 	$L__BB1_148;
$L__BB1_147:
	ld.global.f32 	%f133, [%rd12+8];
	st.shared.f32 	[%r11+520], %f133;
$L__BB1_148:
	setp.lt.s32 	%p155, %r17, %r45;
	add.s32 	%r130, %r4, 2;
	setp.lt.s32 	%p156, %r130, %r46;
	and.pred  	%p157, %p156, %p155;
	@%p157 bra 	$L__BB1_150;
	mov.b32 	%r131, 0;
	st.shared.u32 	[%r11+776], %r131;
	bra.uni 	$L__BB1_151;
$L__BB1_150:
	ld.global.f32 	%f134, [%rd13+8];
	st.shared.f32 	[%r11+776], %f134;
$L__BB1_151:
	add.s32 	%r132, %r4, 2;
	setp.lt.s32 	%p159, %r132, %r46;
	and.pred  	%p160, %p159, %p134;
	@%p160 bra 	$L__BB1_153;
	mov.b32 	%r133, 0;
	st.shared.u32 	[%r11+1032], %r133;
	bra.uni 	$L__BB1_154;
$L__BB1_153:
	ld.global.f32 	%f135, [%rd14+8];
	st.shared.f32 	[%r11+1032], %f135;
$L__BB1_154:
	setp.lt.s32 	%p161, %r19, %r45;
	add.s32 	%r134, %r4, 2;
	setp.lt.s32 	%p162, %r134, %r46;
	and.pred  	%p163, %p162, %p161;
	@%p163 bra 	$L__BB1_156;
	mov.b32 	%r135, 0;
	st.shared.u32 	[%r11+1288], %r135;
	bra.uni 	$L__BB1_157;
$L__BB1_156:
	ld.global.f32 	%f136, [%rd15+8];
	st.shared.f32 	[%r11+1288], %f136;
$L__BB1_157:
	setp.lt.s32 	%p164, %r20, %r45;
	add.s32 	%r136, %r4, 2;
	setp.lt.s32 	%p165, %r136, %r46;
	and.pred  	%p166, %p165, %p164;
	@%p166 bra 	$L__BB1_159;
	mov.b32 	%r137, 0;
	st.shared.u32 	[%r11+1544], %r137;
	bra.uni 	$L__BB1_160;
$L__BB1_159:
	ld.global.f32 	%f137, [%rd16+8];
	st.shared.f32 	[%r11+1544], %f137;
$L__BB1_160:
	setp.lt.s32 	%p167, %r21, %r45;
	add.s32 	%r138, %r4, 2;
	setp.lt.s32 	%p168, %r138, %r46;
	and.pred  	%p169, %p168, %p167;
	@%p169 bra 	$L__BB1_162;
	mov.b32 	%r139, 0;
	st.shared.u32 	[%r11+1800], %r139;
	bra.uni 	$L__BB1_163;
$L__BB1_162:
	ld.global.f32 	%f138, [%rd17+8];
	st.shared.f32 	[%r11+1800], %f138;
$L__BB1_163:
	setp.ge.s32 	%p170, %r14, %r45;
	setp.ge.s32 	%p171, %r12, %r46;
	mov.f32 	%f202, 0f00000000;
	or.pred  	%p172, %p171, %p170;
	@%p172 bra 	$L__BB1_165;
	ld.global.f32 	%f202, [%rd10+12];
$L__BB1_165:
	setp.lt.s32 	%p173, %r15, %r45;
	setp.lt.s32 	%p174, %r12, %r46;
	st.shared.f32 	[%r11+12], %f202;
	and.pred  	%p175, %p174, %p173;
	@%p175 bra 	$L__BB1_167;
	mov.b32 	%r140, 0;
	st.shared.u32 	[%r11+268], %r140;
	bra.uni 	$L__BB1_168;
$L__BB1_167:
	ld.global.f32 	%f140, [%rd11+12];
	st.shared.f32 	[%r11+268], %f140;
$L__BB1_168:
	setp.lt.s32 	%p176, %r16, %r45;
	and.pred  	%p178, %p174, %p176;
	@%p178 bra 	$L__BB1_170;
	mov.b32 	%r141, 0;
	st.shared.u32 	[%r11+524], %r141;
	bra.uni 	$L__BB1_171;
$L__BB1_170:
	ld.global.f32 	%f141, [%rd12+12];
	st.shared.f32 	[%r11+524], %f141;
$L__BB1_171:
	and.pred  	%p181, %p174, %p155;
	@%p181 bra 	$L__BB1_173;
	mov.b32 	%r142, 0;
	st.shared.u32 	[%r11+780], %r142;
	bra.uni 	$L__BB1_174;
$L__BB1_173:
	ld.global.f32 	%f142, [%rd13+12];
	st.shared.f32 	[%r11+780], %f142;
$L__BB1_174:
	setp.lt.s32 	%p182, %r18, %r45;
	and.pred  	%p184, %p174, %p182;
	@%p184 bra 	$L__BB1_176;
	mov.b32 	%r143, 0;
	st.shared.u32 	[%r11+1036], %r143;
	bra.uni 	$L__BB1_177;
$L__BB1_176:
	ld.global.f32 	%f143, [%rd14+12];
	st.shared.f32 	[%r11+1036], %f143;
$L__BB1_177:
	setp.lt.s32 	%p185, %r19, %r45;
	setp.lt.s32 	%p186, %r12, %r46;
	and.pred  	%p187, %p186, %p185;
	@%p187 bra 	$L__BB1_179;
	mov.b32 	%r144, 0;
	st.shared.u32 	[%r11+1292], %r144;
	bra.uni 	$L__BB1_180;
$L__BB1_179:
	ld.global.f32 	%f144, [%rd15+12];
	st.shared.f32 	[%r11+1292], %f144;
$L__BB1_180:
	setp.lt.s32 	%p188, %r20, %r45;
	setp.lt.s32 	%p189, %r12, %r46;
	and.pred  	%p190, %p189, %p188;
	@%p190 bra 	$L__BB1_182;
	mov.b32 	%r145, 0;
	st.shared.u32 	[%r11+1548], %r145;
	bra.uni 	$L__BB1_183;
$L__BB1_182:
	ld.global.f32 	%f145, [%rd16+12];
	st.shared.f32 	[%r11+1548], %f145;
$L__BB1_183:
	setp.lt.s32 	%p191, %r21, %r45;
	setp.lt.s32 	%p192, %r12, %r46;
	and.pred  	%p193, %p192, %p191;
	@%p193 bra 	$L__BB1_185;
	mov.b32 	%r146, 0;
	st.shared.u32 	[%r11+1804], %r146;
	bra.uni 	$L__BB1_186;
$L__BB1_185:
	ld.global.f32 	%f146, [%rd17+12];
	st.shared.f32 	[%r11+1804], %f146;
$L__BB1_186:
	mov.u32 	%r148, %tid.y;
	shl.b32 	%r149, %r148, 4;
	mov.u32 	%r150, _ZZ15matrixKernel1stILi64ELi64ELi8ELi4ELi4EEvPfS0_S0_iiiE2SB;
	add.s32 	%r151, %r149, %r150;
	add.s32 	%r171, %r151, 256;
	mov.u32 	%r152, %tid.x;
	shl.b32 	%r153, %r152, 7;
	mov.u32 	%r154, _ZZ15matrixKernel1stILi64ELi64ELi8ELi4ELi4EEvPfS0_S0_iiiE2SA;
	add.s32 	%r155, %r153, %r154;
	add.s32 	%r170, %r155, 64;
	bar.sync 	0;
	mov.b32 	%r172, 256;
$L__BB1_187:
	ld.shared.f32 	%f147, [%r170+-64];
	ld.shared.f32 	%f148, [%r171+-256];
	fma.rn.f32 	%f149, %f147, %f148, %f218;
	ld.shared.f32 	%f150, [%r171+-252];
	fma.rn.f32 	%f151, %f147, %f150, %f217;
	ld.shared.f32 	%f152, [%r171+-248];
	fma.rn.f32 	%f153, %f147, %f152, %f216;
	ld.shared.f32 	%f154, [%r171+-244];
	fma.rn.f32 	%f155, %f147, %f154, %f215;
	ld.shared.f32 	%f156, [%r170+-32];
	fma.rn.f32 	%f157, %f156, %f148, %f214;
	fma.rn.f32 	%f158, %f156, %f150, %f213;
	fma.rn.f32 	%f159, %f156, %f152, %f212;
	fma.rn.f32 	%f160, %f156, %f154, %f211;
	ld.shared.f32 	%f161, [%r170];
	fma.rn.f32 	%f162, %f161, %f148, %f210;
	fma.rn.f32 	%f163, %f161, %f150, %f209;
	fma.rn.f32 	%f164, %f161, %f152, %f208;
	fma.rn.f32 	%f165, %f161, %f154, %f207;
	ld.shared.f32 	%f166, [%r170+32];
	fma.rn.f32 	%f167, %f166, %f148, %f206;
	fma.rn.f32 	%f168, %f166, %f150, %f205;
	fma.rn.f32 	%f169, %f166, %f152, %f204;
	fma.rn.f32 	%f170, %f166, %f154, %f203;
	ld.shared.f32 	%f171, [%r170+-60];
	ld.shared.f32 	%f172, [%r171];
	fma.rn.f32 	%f218, %f171, %f172, %f149;
	ld.shared.f32 	%f173, [%r171+4];
	fma.rn.f32 	%f217, %f171, %f173, %f151;
	ld.shared.f32 	%f174, [%r171+8];
	fma.rn.f32 	%f216, %f171, %f174, %f153;
	ld.shared.f32 	%f175, [%r171+12];
	fma.rn.f32 	%f215, %f171, %f175, %f155;
	ld.shared.f32 	%f176, [%r170+-28];
	fma.rn.f32 	%f214, %f176, %f172, %f157;
	fma.rn.f32 	%f213, %f176, %f173, %f158;
	fma.rn.f32 	%f212, %f176, %f174, %f159;
	fma.rn.f32 	%f211, %f176, %f175, %f160;
	ld.shared.f32 	%f177, [%r170+4];
	fma.rn.f32 	%f210, %f177, %f172, %f162;
	fma.rn.f32 	%f209, %f177, %f173, %f163;
	fma.rn.f32 	%f208, %f177, %f174, %f164;
	fma.rn.f32 	%f207, %f177, %f175, %f165;
	ld.shared.f32 	%f178, [%r170+36];
	fma.rn.f32 	%f206, %f178, %f172, %f167;
	fma.rn.f32 	%f205, %f178, %f173, %f168;
	fma.rn.f32 	%f204, %f178, %f174, %f169;
	fma.rn.f32 	%f203, %f178, %f175, %f170;
	add.s32 	%r172, %r172, 512;
	add.s32 	%r171, %r171, 512;
	add.s32 	%r170, %r170, 8;
	setp.ne.s32 	%p194, %r172, 2304;
	@%p194 bra 	$L__BB1_187;
	bar.sync 	0;
	mad.lo.s32 	%r169, %r169, -7, %r15;
	add.s32 	%r156, %r45, 7;
	shr.u32 	%r157, %r156, 3;
	setp.ne.s32 	%p195, %r169, %r157;
	@%p195 bra 	$L__BB1_2;
$L__BB1_189:
	setp.ge.s32 	%p196, %r2, %r44;
	mul.lo.s32 	%r34, %r2, %r46;
	setp.ge.s32 	%p197, %r4, %r46;
	or.pred  	%p198, %p196, %p197;
	@%p198 bra 	$L__BB1_191;
	add.s32 	%r159, %r4, %r34;
	mul.wide.s32 	%rd86, %r159, 4;
	add.s64 	%rd87, %rd3, %rd86;
	st.global.f32 	[%rd87], %f218;
$L__BB1_191:
	setp.ge.s32 	%p199, %r2, %r44;
	add.s32 	%r35, %r4, 1;
	setp.ge.s32 	%p200, %r35, %r46;
	cvt.s64.s32 	%rd88, %r34;
	cvt.u64.u32 	%rd18, %r4;
	add.s64 	%rd89, %rd18, %rd88;
	shl.b64 	%rd90, %rd89, 2;
	add.s64 	%rd19, %rd3, %rd90;
	or.pred  	%p201, %p199, %p200;
	@%p201 bra 	$L__BB1_193;
	st.global.f32 	[%rd19+4], %f217;
$L__BB1_193:
	setp.ge.s32 	%p202, %r2, %r44;
	add.s32 	%r36, %r4, 2;
	setp.ge.s32 	%p203, %r36, %r46;
	or.pred  	%p204, %p202, %p203;
	@%p204 bra 	$L__BB1_195;
	st.global.f32 	[%rd19+8], %f216;
$L__BB1_195:
	setp.ge.s32 	%p205, %r2, %r44;
	add.s32 	%r37, %r4, 3;
	setp.ge.s32 	%p206, %r37, %r46;
	or.pred  	%p207, %p205, %p206;
	@%p207 bra 	$L__BB1_197;
	st.global.f32 	[%rd19+12], %f215;
$L__BB1_197:
	setp.ge.s32 	%p208, %r4, %r46;
	add.s32 	%r38, %r2, 1;
	setp.ge.s32 	%p209, %r38, %r44;
	add.s32 	%r39, %r34, %r46;
	or.pred  	%p210, %p209, %p208;
	@%p210 bra 	$L__BB1_199;
	add.s32 	%r164, %r4, %r39;
	mul.wide.s32 	%rd91, %r164, 4;
	add.s64 	%rd92, %rd3, %rd91;
	st.global.f32 	[%rd92], %f214;
$L__BB1_199:
	setp.ge.s32 	%p211, %r38, %r44;
	setp.ge.s32 	%p212, %r35, %r46;
	cvt.s64.s32 	%rd93, %r39;
	add.s64 	%rd94, %rd18, %rd93;
	shl.b64 	%rd95, %rd94, 2;
	add.s64 	%rd20, %rd3, %rd95;
	or.pred  	%p213, %p211, %p212;
	@%p213 bra 	$L__BB1_201;
	st.global.f32 	[%rd20+4], %f213;
$L__BB1_201:
	setp.ge.s32 	%p214, %r38, %r44;
	setp.ge.s32 	%p215, %r36, %r46;
	or.pred  	%p216, %p214, %p215;
	@%p216 bra 	$L__BB1_203;
	st.global.f32 	[%rd20+8], %f212;
$L__BB1_203:
	setp.ge.s32 	%p217, %r38, %r44;
	setp.ge.s32 	%p218, %r37, %r46;
	or.pred  	%p219, %p217, %p218;
	@%p219 bra 	$L__BB1_205;
	st.global.f32 	[%rd20+12], %f211;
$L__BB1_205:
	setp.ge.s32 	%p220, %r4, %r46;
	add.s32 	%r40, %r2, 2;
	setp.ge.s32 	%p221, %r40, %r44;
	add.s32 	%r41, %r39, %r46;
	or.pred  	%p222, %p221, %p220;
	@%p222 bra 	$L__BB1_207;
	add.s32 	%r166, %r4, %r41;
	mul.wide.s32 	%rd96, %r166, 4;
	add.s64 	%rd97, %rd3, %rd96;
	st.global.f32 	[%rd97], %f210;
$L__BB1_207:
	setp.ge.s32 	%p223, %r40, %r44;
	setp.ge.s32 	%p224, %r35, %r46;
	cvt.s64.s32 	%rd98, %r41;
	add.s64 	%rd99, %rd18, %rd98;
	shl.b64 	%rd100, %rd99, 2;
	add.s64 	%rd21, %rd3, %rd100;
	or.pred  	%p225, %p223, %p224;
	@%p225 bra 	$L__BB1_209;
	st.global.f32 	[%rd21+4], %f209;
$L__BB1_209:
	setp.ge.s32 	%p226, %r40, %r44;
	setp.ge.s32 	%p227, %r36, %r46;
	or.pred  	%p228, %p226, %p227;
	@%p228 bra 	$L__BB1_211;
	st.global.f32 	[%rd21+8], %f208;
$L__BB1_211:
	setp.ge.s32 	%p229, %r40, %r44;
	setp.ge.s32 	%p230, %r37, %r46;
	or.pred  	%p231, %p229, %p230;
	@%p231 bra 	$L__BB1_213;
	st.global.f32 	[%rd21+12], %f207;
$L__BB1_213:
	setp.ge.s32 	%p232, %r4, %r46;
	add.s32 	%r42, %r2, 3;
	setp.ge.s32 	%p233, %r42, %r44;
	add.s32 	%r43, %r41, %r46;
	or.pred  	%p234, %p233, %p232;
	@%p234 bra 	$L__BB1_215;
	add.s32 	%r168, %r4, %r43;
	mul.wide.s32 	%rd101, %r168, 4;
	add.s64 	%rd102, %rd3, %rd101;
	st.global.f32 	[%rd102], %f206;
$L__BB1_215:
	setp.ge.s32 	%p235, %r42, %r44;
	setp.ge.s32 	%p236, %r35, %r46;
	cvt.s64.s32 	%rd103, %r43;
	add.s64 	%rd104, %rd18, %rd103;
	shl.b64 	%rd105, %rd104, 2;
	add.s64 	%rd22, %rd3, %rd105;
	or.pred  	%p237, %p235, %p236;
	@%p237 bra 	$L__BB1_217;
	st.global.f32 	[%rd22+4], %f205;
$L__BB1_217:
	setp.ge.s32 	%p238, %r42, %r44;
	setp.ge.s32 	%p239, %r36, %r46;
	or.pred  	%p240, %p238, %p239;
	@%p240 bra 	$L__BB1_219;
	st.global.f32 	[%rd22+8], %f204;
$L__BB1_219:
	setp.ge.s32 	%p241, %r42, %r44;
	setp.ge.s32 	%p242, %r37, %r46;
	or.pred  	%p243, %p241, %p242;
	@%p243 bra 	$L__BB1_221;
	st.global.f32 	[%rd22+12], %f203;
$L__BB1_221:
	ret;

}


// ===== COMPILED SASS (sm_100) =====

	.target	sm_100

	.elftype	@"ET_EXEC"


//--------------------- .note.nv.tkinfo           --------------------------
	.section	.note.nv.tkinfo,"",@"SHT_NOTE"
	.sectionflags	@"SHF_NOTE_NV_TKINFO"
	.tkinfo
        /*0018*/ 	.word	0x00000002
        /*0030*/ 	.string	""
        /*0030*/ 	.string	"ptxas"
        /*0030*/ 	.string	"Cuda compilation tools, release 13.0, V13.0.88"
        /*0030*/ 	.string	"Build cuda_13.0.r13.0/compiler.36424714_0"
        /*0030*/ 	.string	"-arch sm_100 -m 64 "



//--------------------- .note.nv.cuinfo           --------------------------
	.section	.note.nv.cuinfo,"",@"SHT_NOTE"
	.sectionflags	@"SHF_NOTE_NV_CUINFO"
        /*0018*/ 	.short	0x0002
        /*001a*/ 	.short	0x0064
        /*001c*/ 	.short	0x0082
	.zero		2


//--------------------- .nv.info                  --------------------------
	.section	.nv.info,"",@"SHT_CUDA_INFO"
	.align	4


	//----- nvinfo : EIATTR_REGCOUNT
	.align		4
        /*0000*/ 	.byte	0x04, 0x2f
        /*0002*/ 	.short	(.L_1 - .L_0)
	.align		4
.L_0:
        /*0004*/ 	.word	index@(_Z7warm_upv)
        /*0008*/ 	.word	0x00000004


	//----- nvinfo : EIATTR_FRAME_SIZE
	.align		4
.L_1:
        /*000c*/ 	.byte	0x04, 0x11
        /*000e*/ 	.short	(.L_3 - .L_2)
	.align		4
.L_2:
        /*0010*/ 	.word	index@(_Z7warm_upv)
        /*0014*/ 	.word	0x00000000


	//----- nvinfo : EIATTR_REGCOUNT
	.align		4
.L_3:
        /*0018*/ 	.byte	0x04, 0x2f
        /*001a*/ 	.short	(.L_5 - .L_4)
	.align		4
.L_4:
        /*001c*/ 	.word	index@(_Z15matrixKernel1stILi64ELi64ELi8ELi4ELi4EEvPfS0_S0_iii)
        /*0020*/ 	.word	0x00000038


	//----- nvinfo : EIATTR_FRAME_SIZE
	.align		4
.L_5:
        /*0024*/ 	.byte	0x04, 0x11
        /*0026*/ 	.short	(.L_7 - .L_6)
	.align		4
.L_6:
        /*0028*/ 	.word	index@(_Z15matrixKernel1stILi64ELi64ELi8ELi4ELi4EEvPfS0_S0_iii)
        /*002c*/ 	.word	0x00000000


	//----- nvinfo : EIATTR_MIN_STACK_SIZE
	.align		4
.L_7:
        /*0030*/ 	.byte	0x04, 0x12
        /*0032*/ 	.short	(.L_9 - .L_8)
	.align		4
.L_8:
        /*0034*/ 	.word	index@(_Z15matrixKernel1stILi64ELi64ELi8ELi4ELi4EEvPfS0_S0_iii)
        /*0038*/ 	.word	0x00000000


	//----- nvinfo : EIATTR_MIN_STACK_SIZE
	.align		4
.L_9:
        /*003c*/ 	.byte	0x04, 0x12
        /*003e*/ 	.short	(.L_11 - .L_10)
	.align		4
.L_10:
        /*0040*/ 	.word	index@(_Z7warm_upv)
        /*0044*/ 	.word	0x00000000
.L_11:


//--------------------- .nv.compat                --------------------------
	.section	.nv.compat,"",@"SHT_CUDA_COMPAT_INFO"
	.align	4
        /*0000*/ 	.byte	0x02, 0x09, 0x00, 0x00, 0x02, 0x02, 0x01, 0x00, 0x02, 0x05, 0x05, 0x00, 0x03, 0x07, 0x01, 0x01
        /*0010*/ 	.byte	0x02, 0x03, 0x00, 0x00, 0x02, 0x06, 0x01, 0x00, 0x04, 0x0b, 0x08, 0x00, 0x09, 0x00, 0x00, 0x00
        /*0020*/ 	.byte	0x00, 0x00, 0x00, 0x00


//--------------------- .nv.info._Z15matrixKernel1stILi64ELi64ELi8ELi4ELi4EEvPfS0_S0_iii --------------------------
	.section	.nv.info._Z15matrixKernel1stILi64ELi64ELi8ELi4ELi4EEvPfS0_S0_iii,"",@"SHT_CUDA_INFO"
	.sectionflags	@""
	.align	4


	//----- nvinfo : EIATTR_CUDA_API_VERSION
	.align		4
        /*0000*/ 	.byte	0x04, 0x37
        /*0002*/ 	.short	(.L_13 - .L_12)
.L_12:
        /*0004*/ 	.word	0x00000082


	//----- nvinfo : EIATTR_KPARAM_INFO
	.align		4
.L_13:
        /*0008*/ 	.byte	0x04, 0x17
        /*000a*/ 	.short	(.L_15 - .L_14)
.L_14:
        /*000c*/ 	.word	0x00000000
        /*0010*/ 	.short	0x0005
        /*0012*/ 	.short	0x0020
        /*0014*/ 	.byte	0x00, 0xf0, 0x11, 0x00


	//----- nvinfo : EIATTR_KPARAM_INFO
	.align		4
.L_15:
        /*0018*/ 	.byte	0x04, 0x17
        /*001a*/ 	.short	(.L_17 - .L_16)
.L_16:
        /*001c*/ 	.word	0x00000000
        /*0020*/ 	.short	0x0004
        /*0022*/ 	.short	0x001c
        /*0024*/ 	.byte	0x00, 0xf0, 0x11, 0x00


	//----- nvinfo : EIATTR_KPARAM_INFO
	.align		4
.L_17:
        /*0028*/ 	.byte	0x04, 0x17
        /*002a*/ 	.short	(.L_19 - .L_18)
.L_18:
        /*002c*/ 	.word	0x00000000
        /*0030*/ 	.short	0x0003
        /*0032*/ 	.short	0x0018
        /*0034*/ 	.byte	0x00, 0xf0, 0x11, 0x00


	//----- nvinfo : EIATTR_KPARAM_INFO
	.align		4
.L_19:
        /*0038*/ 	.byte	0x04, 0x17
        /*003a*/ 	.short	(.L_21 - .L_20)
.L_20:
        /*003c*/ 	.word	0x00000000
        /*0040*/ 	.short	0x0002
        /*0042*/ 	.short	0x0010
        /*0044*/ 	.byte	0x00, 0xf5, 0x21, 0x00


	//----- nvinfo : EIATTR_KPARAM_INFO
	.align		4
.L_21:
        /*0048*/ 	.byte	0x04, 0x17
        /*004a*/ 	.short	(.L_23 - .L_22)
.L_22:
        /*004c*/ 	.word	0x00000000
        /*0050*/ 	.short	0x0001
        /*0052*/ 	.short	0x0008
        /*0054*/ 	.byte	0x00, 0xf5, 0x21, 0x00


	//----- nvinfo : EIATTR_KPARAM_INFO
	.align		4
.L_23:
        /*0058*/ 	.byte	0x04, 0x17
        /*005a*/ 	.short	(.L_25 - .L_24)
.L_24:
        /*005c*/ 	.word	0x00000000
        /*0060*/ 	.short	0x0000
        /*0062*/ 	.short	0x0000
        /*0064*/ 	.byte	0x00, 0xf5, 0x21, 0x00


	//----- nvinfo : EIATTR_SPARSE_MMA_MASK
	.align		4
.L_25:
        /*0068*/ 	.byte	0x03, 0x50
        /*006a*/ 	.short	0x0000


	//----- nvinfo : EIATTR_MAXREG_COUNT
	.align		4
        /*006c*/ 	.byte	0x03, 0x1b
        /*006e*/ 	.short	0x00ff


	//----- nvinfo : EIATTR_NUM_BARRIERS
	.align		4
        /*0070*/ 	.byte	0x02, 0x4c
        /*0072*/ 	.byte	0x01
	.zero		1


	//----- nvinfo : EIATTR_MERCURY_ISA_VERSION
	.align		4
        /*0074*/ 	.byte	0x03, 0x5f
        /*0076*/ 	.short	0x0101


	//----- nvinfo : EIATTR_VRC_CTA_INIT_COUNT
	.align		4
        /*0078*/ 	.byte	0x02, 0x4a
	.zero		1
	.zero		1


	//----- nvinfo : EIATTR_EXIT_INSTR_OFFSETS
	.align		4
        /*007c*/ 	.byte	0x04, 0x1c
        /*007e*/ 	.short	(.L_27 - .L_26)


	//   ....[0]....
.L_26:
        /*0080*/ 	.word	0x00002c30


	//   ....[1]....
        /*0084*/ 	.word	0x00002c50


	//----- nvinfo : EIATTR_CBANK_PARAM_SIZE
	.align		4
.L_27:
        /*0088*/ 	.byte	0x03, 0x19
        /*008a*/ 	.short	0x0024


	//----- nvinfo : EIATTR_PARAM_CBANK
	.align		4
        /*008c*/ 	.byte	0x04, 0x0a
        /*008e*/ 	.short	(.L_29 - .L_28)
	.align		4
.L_28:
        /*0090*/ 	.word	index@(.nv.constant0._Z15matrixKernel1stILi64ELi64ELi8ELi4ELi4EEvPfS0_S0_iii)
        /*0094*/ 	.short	0x0380
        /*0096*/ 	.short	0x0024


	//----- nvinfo : EIATTR_SW_WAR
	.align		4
.L_29:
        /*0098*/ 	.byte	0x04, 0x36
        /*009a*/ 	.short	(.L_31 - .L_30)
.L_30:
        /*009c*/ 	.word	0x00000008
.L_31:


//--------------------- .nv.info._Z7warm_upv      --------------------------
	.section	.nv.info._Z7warm_upv,"",@"SHT_CUDA_INFO"
	.sectionflags	@""
	.align	4


	//----- nvinfo : EIATTR_CUDA_API_VERSION
	.align		4
        /*0000*/ 	.byte	0x04, 0x37
        /*0002*/ 	.short	(.L_33 - .L_32)
.L_32:
        /*0004*/ 	.word	0x00000082


	//----- nvinfo : EIATTR_SPARSE_MMA_MASK
	.align		4
.L_33:
        /*0008*/ 	.byte	0x03, 0x50
        /*000a*/ 	.short	0x0000


	//----- nvinfo : EIATTR_MAXREG_COUNT
	.align		4
        /*000c*/ 	.byte	0x03, 0x1b
        /*000e*/ 	.short	0x00ff


	//----- nvinfo : EIATTR_MERCURY_ISA_VERSION
	.align		4
        /*0010*/ 	.byte	0x03, 0x5f
        /*0012*/ 	.short	0x0101


	//----- nvinfo : EIATTR_VRC_CTA_INIT_COUNT
	.align		4
        /*0014*/ 	.byte	0x02, 0x4a
	.zero		1
	.zero		1


	//----- nvinfo : EIATTR_EXIT_INSTR_OFFSETS
	.align		4
        /*0018*/ 	.byte	0x04, 0x1c
        /*001a*/ 	.short	(.L_35 - .L_34)


	//   ....[0]....
.L_34:
        /*001c*/ 	.word	0x00000010


	//----- nvinfo : EIATTR_SW_WAR
	.align		4
.L_35:
        /*0020*/ 	.byte	0x04, 0x36
        /*0022*/ 	.short	(.L_37 - .L_36)
.L_36:
        /*0024*/ 	.word	0x00000008
.L_37:


//--------------------- .nv.callgraph             --------------------------
	.section	.nv.callgraph,"",@"SHT_CUDA_CALLGRAPH"
	.align	4
	.sectionentsize	8
	.align		4
        /*0000*/ 	.word	0x00000000
	.align		4
        /*0004*/ 	.word	0xffffffff
	.align		4
        /*0008*/ 	.word	0x00000000
	.align		4
        /*000c*/ 	.word	0xfffffffe
	.align		4
        /*0010*/ 	.word	0x00000000
	.align		4
        /*0014*/ 	.word	0xfffffffd
	.align		4
        /*0018*/ 	.word	0x00000000
	.align		4
        /*001c*/ 	.word	0xfffffffc


//--------------------- .text._Z15matrixKernel1stILi64ELi64ELi8ELi4ELi4EEvPfS0_S0_iii --------------------------
	.section	.text._Z15matrixKernel1stILi64ELi64ELi8ELi4ELi4EEvPfS0_S0_iii,"ax",@progbits
	.align	128
        .global         _Z15matrixKernel1stILi64ELi64ELi8ELi4ELi4EEvPfS0_S0_iii
        .type           _Z15matrixKernel1stILi64ELi64ELi8ELi4ELi4EEvPfS0_S0_iii,@function
        .size           _Z15matrixKernel1stILi64ELi64ELi8ELi4ELi4EEvPfS0_S0_iii,(.L_x_4 - _Z15matrixKernel1stILi64ELi64ELi8ELi4ELi4EEvPfS0_S0_iii)
        .other          _Z15matrixKernel1stILi64ELi64ELi8ELi4ELi4EEvPfS0_S0_iii,@"STO_CUDA_ENTRY STV_DEFAULT"
_Z15matrixKernel1stILi64ELi64ELi8ELi4ELi4EEvPfS0_S0_iii:
.text._Z15matrixKernel1stILi64ELi64ELi8ELi4ELi4EEvPfS0_S0_iii:
[----:B------:R-:W-:Y:S01]  /*0000*/  LDC R1, c[0x0][0x37c] ;  /* 0x0000df00ff017b82 */ /* 0x000fe20000000800 */
[----:B------:R-:W0:Y:S01]  /*0010*/  S2R R2, SR_CTAID.Y ;  /* 0x0000000000027919 */ /* 0x000e220000002600 */
[----:B------:R-:W1:Y:S01]  /*0020*/  LDCU UR7, c[0x0][0x39c] ;  /* 0x00007380ff0777ac */ /* 0x000e620008000800 */
[----:B------:R-:W-:Y:S02]  /*0030*/  CS2R R42, SRZ ;  /* 0x00000000002a7805 */ /* 0x000fe4000001ff00 */
[----:B------:R-:W-:Y:S01]  /*0040*/  CS2R R24, SRZ ;  /* 0x0000000000187805 */ /* 0x000fe2000001ff00 */
[----:B------:R-:W0:Y:S01]  /*0050*/  S2R R3, SR_TID.Y ;  /* 0x0000000000037919 */ /* 0x000e220000002200 */
[----:B------:R-:W-:Y:S02]  /*0060*/  CS2R R30, SRZ ;  /* 0x00000000001e7805 */ /* 0x000fe4000001ff00 */
[----:B------:R-:W-:Y:S01]  /*0070*/  CS2R R34, SRZ ;  /* 0x0000000000227805 */ /* 0x000fe2000001ff00 */
[----:B------:R-:W-:Y:S01]  /*0080*/  IMAD.MOV.U32 R33, RZ, RZ, RZ ;  /* 0x000000ffff217224 */ /* 0x000fe200078e00ff */
[----:B------:R-:W2:Y:S01]  /*0090*/  S2R R0, SR_CTAID.X ;  /* 0x0000000000007919 */ /* 0x000ea20000002500 */
[----:B------:R-:W-:Y:S01]  /*00a0*/  IMAD.MOV.U32 R41, RZ, RZ, RZ ;  /* 0x000000ffff297224 */ /* 0x000fe200078e00ff */
[----:B------:R-:W-:-:S02]  /*00b0*/  CS2R R28, SRZ ;  /* 0x00000000001c7805 */ /* 0x000fc4000001ff00 */
[----:B------:R-:W-:Y:S01]  /*00c0*/  CS2R R44, SRZ ;  /* 0x00000000002c7805 */ /* 0x000fe2000001ff00 */
[----:B------:R-:W2:Y:S01]  /*00d0*/  S2R R5, SR_TID.X ;  /* 0x0000000000057919 */ /* 0x000ea20000002100 */
[----:B------:R-:W-:Y:S01]  /*00e0*/  IMAD.MOV.U32 R17, RZ, RZ, RZ ;  /* 0x000000ffff117224 */ /* 0x000fe200078e00ff */
[----:B------:R-:W3:Y:S01]  /*00f0*/  LDCU.64 UR8, c[0x0][0x358] ;  /* 0x00006b00ff0877ac */ /* 0x000ee20008000a00 */
[----:B------:R-:W-:Y:S01]  /*0100*/  IMAD.MOV.U32 R19, RZ, RZ, RZ ;  /* 0x000000ffff137224 */ /* 0x000fe200078e00ff */
[----:B-1----:R-:W-:Y:S01]  /*0110*/  UISETP.GE.AND UP0, UPT, UR7, 0x1, UPT ;  /* 0x000000010700788c */ /* 0x002fe2000bf06270 */
[----:B0-----:R-:W-:-:S04]  /*0120*/  IMAD R2, R2, 0x10, R3 ;  /* 0x0000001002027824 */ /* 0x001fc800078e0203 */
[----:B------:R-:W-:Y:S02]  /*0130*/  IMAD.SHL.U32 R37, R2, 0x4, RZ ;  /* 0x0000000402257824 */ /* 0x000fe400078e00ff */
[----:B--2---:R-:W-:-:S04]  /*0140*/  IMAD R0, R0, 0x10, R5 ;  /* 0x0000001000007824 */ /* 0x004fc800078e0205 */
[----:B------:R-:W-:Y:S01]  /*0150*/  IMAD.SHL.U32 R38, R0, 0x4, RZ ;  /* 0x0000000400267824 */ /* 0x000fe200078e00ff */
[----:B---3--:R-:W-:Y:S06]  /*0160*/  BRA.U !UP0, `(.L_x_0) ;  /* 0x0000002508807547 */ /* 0x008fec000b800000 */
[----:B------:R-:W0:Y:S01]  /*0170*/  S2UR UR6, SR_CgaCtaId ;  /* 0x00000000000679c3 */ /* 0x000e220000008800 */
[----:B------:R-:W-:Y:S01]  /*0180*/  IMAD R2, R38, UR7, RZ ;  /* 0x0000000726027c24 */ /* 0x000fe2000f8e02ff */
[----:B------:R-:W-:Y:S01]  /*0190*/  UMOV UR4, 0x400 ;  /* 0x0000040000047882 */ /* 0x000fe20000000000 */
[----:B------:R-:W-:Y:S01]  /*01a0*/  UIADD3 UR5, UPT, UPT, UR7, 0x7, URZ ;  /* 0x0000000707057890 */ /* 0x000fe2000fffe0ff */
[----:B------:R-:W-:Y:S01]  /*01b0*/  IMAD.MOV.U32 R42, RZ, RZ, RZ ;  /* 0x000000ffff2a7224 */ /* 0x000fe200078e00ff */
[----:B------:R-:W1:Y:S01]  /*01c0*/  LDCU.64 UR10, c[0x0][0x398] ;  /* 0x00007300ff0a77ac */ /* 0x000e620008000a00 */
[----:B------:R-:W-:Y:S01]  /*01d0*/  VIADD R3, R2, UR7 ;  /* 0x0000000702037c36 */ /* 0x000fe20008000000 */
[----:B------:R-:W2:Y:S04]  /*01e0*/  LDCU.64 UR12, c[0x0][0x380] ;  /* 0x00007000ff0c77ac */ /* 0x000ea80008000a00 */
[----:B------:R-:W-:Y:S01]  /*01f0*/  IADD3 R0, PT, PT, R3, UR7, RZ ;  /* 0x0000000703007c10 */ /* 0x000fe2000fffe0ff */
[----:B------:R-:W3:Y:S01]  /*0200*/  LDCU.64 UR14, c[0x0][0x388] ;  /* 0x00007100ff0e77ac */ /* 0x000ee20008000a00 */
[----:B------:R-:W-:-:S02]  /*0210*/  USHF.R.U32.HI UR5, URZ, 0x3, UR5 ;  /* 0x00000003ff057899 */ /* 0x000fc40008011605 */
[----:B0-----:R-:W-:-:S06]  /*0220*/  ULEA UR4, UR6, UR4, 0x18 ;  /* 0x0000000406047291 */ /* 0x001fcc000f8ec0ff */
[----:B------:R-:W-:Y:S01]  /*0230*/  LEA R36, R5, UR4, 0x7 ;  /* 0x0000000405247c11 */ /* 0x000fe2000f8e38ff */
[----:B-123--:R-:W-:-:S06]  /*0240*/  UMOV UR4, URZ ;  /* 0x000000ff00047c82 */ /* 0x00efcc0008000000 */
.L_x_1:
[----:B------:R-:W-:-:S04]  /*0250*/  USHF.L.U32 UR6, UR4, 0x3, URZ ;  /* 0x0000000304067899 */ /* 0x000fc800080006ff */
[----:B------:R-:W-:Y:S02]  /*0260*/  UIADD3 UR7, UPT, UPT, UR6, 0x1, URZ ;  /* 0x0000000106077890 */ /* 0x000fe4000fffe0ff */
[----:B------:R-:W-:Y:S02]  /*0270*/  UIADD3 UR17, UPT, UPT, UR6, 0x3, URZ ;  /* 0x0000000306117890 */ /* 0x000fe4000fffe0ff */
[----:B------:R-:W-:Y:S01]  /*0280*/  IADD3 R5, P1, PT, R2, UR6, RZ ;  /* 0x0000000602057c10 */ /* 0x000fe2000ff3e0ff */
[----:B------:R-:W-:Y:S02]  /*0290*/  UISETP.GE.AND UP5, UPT, UR7, UR11, UPT ;  /* 0x0000000b0700728c */ /* 0x000fe4000bfa6270 */
[----:B------:R-:W-:Y:S01]  /*02a0*/  UISETP.GE.AND UP3, UPT, UR17, UR11, UPT ;  /* 0x0000000b1100728c */ /* 0x000fe2000bf66270 */
[----:B------:R-:W-:Y:S01]  /*02b0*/  LEA R4, P2, R5, UR12, 0x2 ;  /* 0x0000000c05047c11 */ /* 0x000fe2000f8410ff */
[----:B------:R-:W-:Y:S02]  /*02c0*/  UIADD3 UR16, UPT, UPT, UR6, 0x2, URZ ;  /* 0x0000000206107890 */ /* 0x000fe4000fffe0ff */
[----:B------:R-:W-:Y:S01]  /*02d0*/  PLOP3.LUT P0, PT, PT, PT, UP5, 0x40, 0x4 ;  /* 0x000000000004781c */ /* 0x000fe20003f0e858 */
[----:B------:R-:W-:Y:S01]  /*02e0*/  UIADD3 UR18, UPT, UPT, UR6, 0x4, URZ ;  /* 0x0000000406127890 */ /* 0x000fe2000fffe0ff */
[----:B------:R-:W-:Y:S01]  /*02f0*/  PLOP3.LUT P5, PT, PT, PT, UP3, 0x40, 0x4 ;  /* 0x000000000004781c */ /* 0x000fe20003fae838 */
[----:B------:R-:W-:Y:S01]  /*0300*/  USHF.R.S32.HI UR7, URZ, 0x1f, UR6 ;  /* 0x0000001fff077899 */ /* 0x000fe20008011406 */
[C---:B------:R-:W-:Y:S01]  /*0310*/  ISETP.LT.AND P0, PT, R38.reuse, UR10, P0 ;  /* 0x0000000a26007c0c */ /* 0x040fe20008701270 */
[----:B------:R-:W-:Y:S01]  /*0320*/  UISETP.GE.AND UP4, UPT, UR16, UR11, UPT ;  /* 0x0000000b1000728c */ /* 0x000fe2000bf86270 */
[----:B------:R-:W-:Y:S01]  /*0330*/  ISETP.LT.AND P5, PT, R38, UR10, P5 ;  /* 0x0000000a26007c0c */ /* 0x000fe2000afa1270 */
[----:B------:R-:W-:-:S02]  /*0340*/  UISETP.GE.AND UP2, UPT, UR18, UR11, UPT ;  /* 0x0000000b1200728c */ /* 0x000fc4000bf46270 */
[----:B------:R-:W-:Y:S02]  /*0350*/  LEA.HI.X.SX32 R6, R2, UR7, 0x1, P1 ;  /* 0x0000000702067c11 */ /* 0x000fe400088f0eff */
[----:B------:R-:W-:Y:S02]  /*0360*/  PLOP3.LUT P6, PT, PT, PT, UP4, 0x40, 0x4 ;  /* 0x000000000004781c */ /* 0x000fe40003fce848 */
[----:B------:R-:W-:Y:S02]  /*0370*/  PLOP3.LUT P1, PT, PT, PT, UP2, 0x40, 0x4 ;  /* 0x000000000004781c */ /* 0x000fe40003f2e828 */
[----:B------:R-:W-:Y:S02]  /*0380*/  LEA.HI.X R5, R5, UR13, R6, 0x2, P2 ;  /* 0x0000000d05057c11 */ /* 0x000fe400090f1406 */
[C---:B------:R-:W-:Y:S02]  /*0390*/  ISETP.LT.AND P6, PT, R38.reuse, UR10, P6 ;  /* 0x0000000a26007c0c */ /* 0x040fe4000b7c1270 */
[----:B------:R-:W-:Y:S01]  /*03a0*/  ISETP.LT.AND P1, PT, R38, UR10, P1 ;  /* 0x0000000a26007c0c */ /* 0x000fe20008f21270 */
[----:B------:R-:W2:Y:S04]  /*03b0*/  @P0 LDG.E R11, desc[UR8][R4.64+0x4] ;  /* 0x00000408040b0981 */ /* 0x000ea8000c1e1900 */
[----:B------:R-:W3:Y:S06]  /*03c0*/  @P5 LDG.E R21, desc[UR8][R4.64+0xc] ;  /* 0x00000c0804155981 */ /* 0x000eec000c1e1900 */
[----:B------:R-:W4:Y:S04]  /*03d0*/  @P6 LDG.E R13, desc[UR8][R4.64+0x8] ;  /* 0x00000808040d6981 */ /* 0x000f28000c1e1900 */
[----:B------:R-:W5:Y:S01]  /*03e0*/  @P1 LDG.E R23, desc[UR8][R4.64+0x10] ;  /* 0x0000100804171981 */ /* 0x000f62000c1e1900 */
[----:B------:R-:W-:-:S04]  /*03f0*/  UIADD3 UR16, UPT, UPT, UR6, 0x5, URZ ;  /* 0x0000000506107890 */ /* 0x000fc8000fffe0ff */
[----:B------:R-:W-:-:S06]  /*0400*/  UISETP.GE.AND UP1, UPT, UR16, UR11, UPT ;  /* 0x0000000b1000728c */ /* 0x000fcc000bf26270 */
[----:B------:R-:W-:-:S04]  /*0410*/  PLOP3.LUT P4, PT, PT, PT, UP1, 0x40, 0x4 ;  /* 0x000000000004781c */ /* 0x000fc80003f8e818 */
[----:B------:R-:W-:-:S13]  /*0420*/  ISETP.LT.AND P4, PT, R38, UR10, P4 ;  /* 0x0000000a26007c0c */ /* 0x000fda000a781270 */
[----:B------:R-:W5:Y:S01]  /*0430*/  @P4 LDG.E R15, desc[UR8][R4.64+0x14] ;  /* 0x00001408040f4981 */ /* 0x000f62000c1e1900 */
[----:B------:R-:W-:-:S06]  /*0440*/  UISETP.GE.AND UP6, UPT, UR6, UR11, UPT ;  /* 0x0000000b0600728c */ /* 0x000fcc000bfc6270 */
[----:B------:R-:W-:-:S04]  /*0450*/  PLOP3.LUT P3, PT, PT, PT, UP6, 0x80, 0x8 ;  /* 0x000000000008781c */ /* 0x000fc80003f6f068 */
[----:B------:R-:W-:-:S13]  /*0460*/  ISETP.GE.OR P3, PT, R38, UR10, P3 ;  /* 0x0000000a26007c0c */ /* 0x000fda0009f66670 */
[----:B------:R-:W0:Y:S01]  /*0470*/  @!P3 LDC.64 R6, c[0x0][0x380] ;  /* 0x0000e000ff06bb82 */ /* 0x000e220000000a00 */
[----:B------:R-:W-:Y:S01]  /*0480*/  USHF.L.U32 UR7, UR4, 0x3, URZ ;  /* 0x0000000304077899 */ /* 0x000fe200080006ff */
[----:B------:R-:W-:-:S03]  /*0490*/  @!P3 VIADD R9, R2, UR6 ;  /* 0x000000060209bc36 */ /* 0x000fc60008000000 */
[----:B------:R-:W-:Y:S02]  /*04a0*/  UIADD3 UR17, UPT, UPT, UR7, 0x6, URZ ;  /* 0x0000000607117890 */ /* 0x000fe4000fffe0ff */
[----:B------:R-:W-:Y:S01]  /*04b0*/  UIADD3 UR18, UPT, UPT, UR7, 0x7, URZ ;  /* 0x0000000707127890 */ /* 0x000fe2000fffe0ff */
[----:B------:R-:W-:Y:S01]  /*04c0*/  IMAD.MOV.U32 R49, RZ, RZ, RZ ;  /* 0x000000ffff317224 */ /* 0x000fe200078e00ff */
[----:B------:R-:W-:Y:S02]  /*04d0*/  ISETP.GE.AND P2, PT, R38, UR10, PT ;  /* 0x0000000a26007c0c */ /* 0x000fe4000bf46270 */
[----:B------:R-:W-:Y:S02]  /*04e0*/  IMAD.U32 R14, RZ, RZ, UR17 ;  /* 0x00000011ff0e7e24 */ /* 0x000fe4000f8e00ff */
[----:B------:R-:W-:Y:S02]  /*04f0*/  IMAD.U32 R10, RZ, RZ, UR18 ;  /* 0x00000012ff0a7e24 */ /* 0x000fe4000f8e00ff */
[----:B0-----:R-:W-:-:S05]  /*0500*/  @!P3 IMAD.WIDE R6, R9, 0x4, R6 ;  /* 0x000000040906b825 */ /* 0x001fca00078e0206 */
[----:B------:R0:W5:Y:S01]  /*0510*/  @!P3 LDG.E R49, desc[UR8][R6.64] ;  /* 0x000000080631b981 */ /* 0x000162000c1e1900 */
[----:B------:R-:W-:Y:S02]  /*0520*/  ISETP.LT.AND P3, PT, R14, UR11, !P2 ;  /* 0x0000000b0e007c0c */ /* 0x000fe4000d761270 */
[----:B------:R-:W-:-:S11]  /*0530*/  ISETP.LT.AND P2, PT, R10, UR11, !P2 ;  /* 0x0000000b0a007c0c */ /* 0x000fd6000d741270 */
[----:B------:R-:W5:Y:S04]  /*0540*/  @P3 LDG.E R27, desc[UR8][R4.64+0x18] ;  /* 0x00001808041b3981 */ /* 0x000f68000c1e1900 */
[----:B------:R1:W5:Y:S01]  /*0550*/  @P2 LDG.E R47, desc[UR8][R4.64+0x1c] ;  /* 0x00001c08042f2981 */ /* 0x000362000c1e1900 */
[----:B------:R-:W-:Y:S01]  /*0560*/  UIADD3 UR19, UPT, UPT, UR7, 0x1, URZ ;  /* 0x0000000107137890 */ /* 0x000fe2000fffe0ff */
[----:B0-----:R-:W-:Y:S01]  /*0570*/  VIADD R7, R38, 0x1 ;  /* 0x0000000126077836 */ /* 0x001fe20000000000 */
[----:B------:R-:W-:Y:S01]  /*0580*/  USHF.R.S32.HI UR6, URZ, 0x1f, UR7 ;  /* 0x0000001fff067899 */ /* 0x000fe20008011407 */
[----:B------:R-:W-:Y:S01]  /*0590*/  @!P0 STS [R36+0x4], RZ ;  /* 0x000004ff24008388 */ /* 0x000fe20000000800 */
[----:B------:R-:W-:Y:S02]  /*05a0*/  UIADD3 UR20, UPT, UPT, UR7, 0x2, URZ ;  /* 0x0000000207147890 */ /* 0x000fe4000fffe0ff */
[----:B------:R-:W-:Y:S01]  /*05b0*/  IMAD.U32 R8, RZ, RZ, UR19 ;  /* 0x00000013ff087e24 */ /* 0x000fe2000f8e00ff */
[----:B------:R-:W-:Y:S03]  /*05c0*/  @!P5 STS [R36+0xc], RZ ;  /* 0x00000cff2400d388 */ /* 0x000fe60000000800 */
[----:B------:R-:W-:Y:S01]  /*05d0*/  IMAD.U32 R20, RZ, RZ, UR20 ;  /* 0x00000014ff147e24 */ /* 0x000fe2000f8e00ff */
[----:B------:R-:W-:Y:S04]  /*05e0*/  @!P6 STS [R36+0x8], RZ ;  /* 0x000008ff2400e388 */ /* 0x000fe80000000800 */
[----:B------:R-:W-:Y:S01]  /*05f0*/  @!P1 STS [R36+0x10], RZ ;  /* 0x000010ff24009388 */ /* 0x000fe20000000800 */
[----:B------:R-:W-:-:S06]  /*0600*/  UIADD3 UR21, UPT, UPT, UR7, 0x3, URZ ;  /* 0x0000000307157890 */ /* 0x000fcc000fffe0ff */
[----:B------:R-:W-:Y:S01]  /*0610*/  IMAD.U32 R9, RZ, RZ, UR21 ;  /* 0x00000015ff097e24 */ /* 0x000fe2000f8e00ff */
[----:B------:R-:W-:Y:S01]  /*0620*/  UIADD3 UR22, UPT, UPT, UR7, 0x4, URZ ;  /* 0x0000000407167890 */ /* 0x000fe2000fffe0ff */
[----:B------:R-:W-:Y:S05]  /*0630*/  @!P4 STS [R36+0x14], RZ ;  /* 0x000014ff2400c388 */ /* 0x000fea0000000800 */
[----:B------:R-:W-:Y:S01]  /*0640*/  MOV R16, UR22 ;  /* 0x0000001600107c02 */ /* 0x000fe20008000f00 */
[----:B--2---:R-:W-:Y:S01]  /*0650*/  @P0 STS [R36+0x4], R11 ;  /* 0x0000040b24000388 */ /* 0x004fe20000000800 */
[----:B-1----:R-:W-:-:S03]  /*0660*/  IADD3 R5, P0, PT, R3, UR7, RZ ;  /* 0x0000000703057c10 */ /* 0x002fc6000ff1e0ff */
[----:B---3--:R0:W-:Y:S01]  /*0670*/  @P5 STS [R36+0xc], R21 ;  /* 0x00000c1524005388 */ /* 0x0081e20000000800 */
[----:B------:R-:W-:Y:S02]  /*0680*/  ISETP.GE.AND P5, PT, R7, UR10, PT ;  /* 0x0000000a07007c0c */ /* 0x000fe4000bfa6270 */
[----:B------:R-:W-:Y:S02]  /*0690*/  LEA.HI.X.SX32 R6, R3, UR6, 0x1, P0 ;  /* 0x0000000603067c11 */ /* 0x000fe400080f0eff */
[----:B------:R-:W-:Y:S01]  /*06a0*/  ISETP.LT.AND P0, PT, R8, UR11, !P5 ;  /* 0x0000000b08007c0c */ /* 0x000fe2000ef01270 */
[----:B----4-:R-:W-:Y:S01]  /*06b0*/  @P6 STS [R36+0x8], R13 ;  /* 0x0000080d24006388 */ /* 0x010fe20000000800 */
[----:B------:R-:W-:-:S03]  /*06c0*/  LEA R4, P6, R5, UR12, 0x2 ;  /* 0x0000000c05047c11 */ /* 0x000fc6000f8c10ff */
[----:B-----5:R1:W-:Y:S01]  /*06d0*/  @P1 STS [R36+0x10], R23 ;  /* 0x0000101724001388 */ /* 0x0203e20000000800 */
[----:B------:R-:W-:Y:S02]  /*06e0*/  ISETP.LT.AND P1, PT, R20, UR11, !P5 ;  /* 0x0000000b14007c0c */ /* 0x000fe4000ef21270 */
[----:B------:R-:W-:-:S05]  /*06f0*/  LEA.HI.X R5, R5, UR13, R6, 0x2, P6 ;  /* 0x0000000d05057c11 */ /* 0x000fca000b0f1406 */
[----:B0-----:R-:W2:Y:S06]  /*0700*/  @P0 LDG.E R21, desc[UR8][R4.64+0x4] ;  /* 0x0000040804150981 */ /* 0x001eac000c1e1900 */
[----:B-1----:R-:W3:Y:S01]  /*0710*/  @P1 LDG.E R23, desc[UR8][R4.64+0x8] ;  /* 0x0000080804171981 */ /* 0x002ee2000c1e1900 */
[----:B------:R-:W-:-:S13]  /*0720*/  ISETP.LT.AND P6, PT, R9, UR11, !P5 ;  /* 0x0000000b09007c0c */ /* 0x000fda000efc1270 */
[----:B------:R-:W4:Y:S04]  /*0730*/  @P6 LDG.E R39, desc[UR8][R4.64+0xc] ;  /* 0x00000c0804276981 */ /* 0x000f28000c1e1900 */
[----:B------:R0:W-:Y:S01]  /*0740*/  @P4 STS [R36+0x14], R15 ;  /* 0x0000140f24004388 */ /* 0x0001e20000000800 */
[----:B------:R-:W-:-:S13]  /*0750*/  ISETP.LT.AND P4, PT, R16, UR11, !P5 ;  /* 0x0000000b10007c0c */ /* 0x000fda000ef81270 */
[----:B------:R-:W5:Y:S04]  /*0760*/  @P4 LDG.E R13, desc[UR8][R4.64+0x10] ;  /* 0x00001008040d4981 */ /* 0x000f68000c1e1900 */
[----:B------:R-:W-:Y:S04]  /*0770*/  @!P2 STS [R36+0x1c], RZ ;  /* 0x00001cff2400a388 */ /* 0x000fe80000000800 */
[----:B------:R-:W-:Y:S01]  /*0780*/  @!P3 STS [R36+0x18], RZ ;  /* 0x000018ff2400b388 */ /* 0x000fe20000000800 */
[----:B------:R-:W-:-:S03]  /*0790*/  IMAD.MOV.U32 R22, RZ, RZ, RZ ;  /* 0x000000ffff167224 */ /* 0x000fc600078e00ff */
[----:B------:R-:W-:Y:S01]  /*07a0*/  @P2 STS [R36+0x1c], R47 ;  /* 0x00001c2f24002388 */ /* 0x000fe20000000800 */
[----:B------:R-:W-:-:S04]  /*07b0*/  PLOP3.LUT P2, PT, PT, PT, UP6, 0x80, 0x8 ;  /* 0x000000000008781c */ /* 0x000fc80003f4f068 */
[----:B------:R-:W-:Y:S01]  /*07c0*/  ISETP.GE.OR P2, PT, R7, UR10, P2 ;  /* 0x0000000a07007c0c */ /* 0x000fe20009746670 */
[----:B------:R1:W-:Y:S01]  /*07d0*/  @P3 STS [R36+0x18], R27 ;  /* 0x0000181b24003388 */ /* 0x0003e20000000800 */
[----:B------:R-:W-:-:S11]  /*07e0*/  ISETP.LT.AND P3, PT, R14, UR11, !P5 ;  /* 0x0000000b0e007c0c */ /* 0x000fd6000ef61270 */
[----:B------:R-:W1:Y:S02]  /*07f0*/  @!P2 LDC.64 R6, c[0x0][0x380] ;  /* 0x0000e000ff06ab82 */ /* 0x000e640000000a00 */
[----:B------:R-:W5:Y:S01]  /*0800*/  @P3 LDG.E R11, desc[UR8][R4.64+0x18] ;  /* 0x00001808040b3981 */ /* 0x000f62000c1e1900 */
[----:B0-----:R-:W-:Y:S02]  /*0810*/  @!P2 VIADD R15, R3, UR7 ;  /* 0x00000007030fac36 */ /* 0x001fe40008000000 */
[----:B------:R-:W-:Y:S02]  /*0820*/  IMAD.U32 R18, RZ, RZ, UR16 ;  /* 0x00000010ff127e24 */ /* 0x000fe4000f8e00ff */
[----:B-1----:R-:W-:-:S05]  /*0830*/  @!P2 IMAD.WIDE R6, R15, 0x4, R6 ;  /* 0x000000040f06a825 */ /* 0x002fca00078e0206 */
[----:B------:R0:W5:Y:S01]  /*0840*/  @!P2 LDG.E R22, desc[UR8][R6.64] ;  /* 0x000000080616a981 */ /* 0x000162000c1e1900 */
[----:B------:R-:W-:-:S13]  /*0850*/  ISETP.LT.AND P2, PT, R18, UR11, !P5 ;  /* 0x0000000b12007c0c */ /* 0x000fda000ef41270 */
[----:B------:R-:W5:Y:S01]  /*0860*/  @P2 LDG.E R15, desc[UR8][R4.64+0x14] ;  /* 0x00001408040f2981 */ /* 0x000f62000c1e1900 */
[----:B------:R-:W-:-:S03]  /*0870*/  ISETP.LT.AND P5, PT, R10, UR11, !P5 ;  /* 0x0000000b0a007c0c */ /* 0x000fc6000efa1270 */
[----:B------:R-:W-:Y:S01]  /*0880*/  @!P0 STS [R36+0x24], RZ ;  /* 0x000024ff24008388 */ /* 0x000fe20000000800 */
[----:B------:R-:W-:-:S03]  /*0890*/  VIADD R12, R38, 0x2 ;  /* 0x00000002260c7836 */ /* 0x000fc60000000000 */
[----:B------:R-:W-:Y:S06]  /*08a0*/  @!P1 STS [R36+0x28], RZ ;  /* 0x000028ff24009388 */ /* 0x000fec0000000800 */
[----:B------:R-:W5:Y:S04]  /*08b0*/  @P5 LDG.E R5, desc[UR8][R4.64+0x1c] ;  /* 0x00001c0804055981 */ /* 0x000f68000c1e1900 */
[----:B------:R-:W-:Y:S04]  /*08c0*/  @!P6 STS [R36+0x2c], RZ ;  /* 0x00002cff2400e388 */ /* 0x000fe80000000800 */
[----:B------:R-:W-:Y:S04]  /*08d0*/  @!P4 STS [R36+0x30], RZ ;  /* 0x000030ff2400c388 */ /* 0x000fe80000000800 */
[----:B--2---:R1:W-:Y:S01]  /*08e0*/  @P0 STS [R36+0x24], R21 ;  /* 0x0000241524000388 */ /* 0x0043e20000000800 */
[----:B------:R-:W-:-:S04]  /*08f0*/  IADD3 R26, P0, PT, R0, UR7, RZ ;  /* 0x00000007001a7c10 */ /* 0x000fc8000ff1e0ff */
[----:B0-----:R-:W-:Y:S01]  /*0900*/  LEA.HI.X.SX32 R7, R0, UR6, 0x1, P0 ;  /* 0x0000000600077c11 */ /* 0x001fe200080f0eff */
[----:B---3--:R-:W-:Y:S01]  /*0910*/  @P1 STS [R36+0x28], R23 ;  /* 0x0000281724001388 */ /* 0x008fe20000000800 */
[----:B------:R-:W-:Y:S02]  /*0920*/  LEA R6, P0, R26, UR12, 0x2 ;  /* 0x0000000c1a067c11 */ /* 0x000fe4000f8010ff */
[----:B------:R-:W-:Y:S02]  /*0930*/  ISETP.GE.AND P1, PT, R12, UR10, PT ;  /* 0x0000000a0c007c0c */ /* 0x000fe4000bf26270 */
[----:B------:R-:W-:Y:S02]  /*0940*/  LEA.HI.X R7, R26, UR13, R7, 0x2, P0 ;  /* 0x0000000d1a077c11 */ /* 0x000fe400080f1407 */
[----:B------:R-:W-:Y:S01]  /*0950*/  ISETP.LT.AND P0, PT, R18, UR11, !P1 ;  /* 0x0000000b12007c0c */ /* 0x000fe2000cf01270 */
[----:B------:R-:W-:Y:S01]  /*0960*/  @!P3 STS [R36+0x38], RZ ;  /* 0x000038ff2400b388 */ /* 0x000fe20000000800 */
[----:B------:R-:W-:Y:S01]  /*0970*/  IMAD.MOV.U32 R53, RZ, RZ, RZ ;  /* 0x000000ffff357224 */ /* 0x000fe200078e00ff */
[----:B------:R-:W0:Y:S02]  /*0980*/  LDC R18, c[0x0][0x3a0] ;  /* 0x0000e800ff127b82 */ /* 0x000e240000000800 */
[----:B----4-:R2:W-:Y:S08]  /*0990*/  @P6 STS [R36+0x2c], R39 ;  /* 0x00002c2724006388 */ /* 0x0105f00000000800 */
[----:B------:R-:W3:Y:S01]  /*09a0*/  @P0 LDG.E R27, desc[UR8][R6.64+0x14] ;  /* 0x00001408061b0981 */ /* 0x000ee2000c1e1900 */
[----:B------:R-:W-:-:S13]  /*09b0*/  ISETP.LT.AND P6, PT, R16, UR11, !P1 ;  /* 0x0000000b10007c0c */ /* 0x000fda000cfc1270 */
[----:B-1----:R-:W4:Y:S04]  /*09c0*/  @P6 LDG.E R21, desc[UR8][R6.64+0x10] ;  /* 0x0000100806156981 */ /* 0x002f28000c1e1900 */
[----:B-----5:R1:W-:Y:S01]  /*09d0*/  @P4 STS [R36+0x30], R13 ;  /* 0x0000300d24004388 */ /* 0x0203e20000000800 */
[----:B------:R-:W-:-:S13]  /*09e0*/  ISETP.LT.AND P4, PT, R14, UR11, !P1 ;  /* 0x0000000b0e007c0c */ /* 0x000fda000cf81270 */
[----:B--2---:R-:W2:Y:S04]  /*09f0*/  @P4 LDG.E R39, desc[UR8][R6.64+0x18] ;  /* 0x0000180806274981 */ /* 0x004ea8000c1e1900 */
[----:B------:R-:W-:Y:S04]  /*0a00*/  @!P2 STS [R36+0x34], RZ ;  /* 0x000034ff2400a388 */ /* 0x000fe80000000800 */
[----:B------:R-:W-:Y:S01]  /*0a10*/  @P3 STS [R36+0x38], R11 ;  /* 0x0000380b24003388 */ /* 0x000fe20000000800 */
[----:B------:R-:W-:-:S13]  /*0a20*/  ISETP.LT.AND P3, PT, R8, UR11, !P1 ;  /* 0x0000000b08007c0c */ /* 0x000fda000cf61270 */
[----:B------:R-:W5:Y:S04]  /*0a30*/  @P3 LDG.E R16, desc[UR8][R6.64+0x4] ;  /* 0x0000040806103981 */ /* 0x000f68000c1e1900 */
[----:B------:R-:W-:Y:S01]  /*0a40*/  @P2 STS [R36+0x34], R15 ;  /* 0x0000340f24002388 */ /* 0x000fe20000000800 */
[----:B------:R-:W-:-:S04]  /*0a50*/  PLOP3.LUT P2, PT, PT, PT, UP6, 0x80, 0x8 ;  /* 0x000000000008781c */ /* 0x000fc80003f4f068 */
[----:B------:R-:W-:-:S13]  /*0a60*/  ISETP.GE.OR P2, PT, R12, UR10, P2 ;  /* 0x0000000a0c007c0c */ /* 0x000fda0009746670 */
[----:B-1----:R-:W1:Y:S01]  /*0a70*/  @!P2 LDC.64 R12, c[0x0][0x380] ;  /* 0x0000e000ff0cab82 */ /* 0x002e620000000a00 */
[----:B------:R-:W-:Y:S01]  /*0a80*/  @!P2 VIADD R23, R0, UR7 ;  /* 0x000000070017ac36 */ /* 0x000fe20008000000 */
[----:B------:R-:W-:Y:S04]  /*0a90*/  @!P5 STS [R36+0x3c], RZ ;  /* 0x00003cff2400d388 */ /* 0x000fe80000000800 */
[----:B------:R0:W-:Y:S01]  /*0aa0*/  @P5 STS [R36+0x3c], R5 ;  /* 0x00003c0524005388 */ /* 0x0001e20000000800 */
[----:B------:R-:W-:Y:S01]  /*0ab0*/  ISETP.LT.AND P5, PT, R10, UR11, !P1 ;  /* 0x0000000b0a007c0c */ /* 0x000fe2000cfa1270 */
[----:B------:R-:W-:Y:S02]  /*0ac0*/  VIADD R10, R0, UR11 ;  /* 0x0000000b000a7c36 */ /* 0x000fe40008000000 */
[----:B------:R-:W-:Y:S01]  /*0ad0*/  @!P0 STS [R36+0x54], RZ ;  /* 0x000054ff24008388 */ /* 0x000fe20000000800 */
[----:B-1----:R-:W-:-:S05]  /*0ae0*/  @!P2 IMAD.WIDE R12, R23, 0x4, R12 ;  /* 0x00000004170ca825 */ /* 0x002fca00078e020c */
[----:B------:R-:W5:Y:S01]  /*0af0*/  @!P2 LDG.E R53, desc[UR8][R12.64] ;  /* 0x000000080c35a981 */ /* 0x000f62000c1e1900 */
[----:B------:R-:W-:-:S04]  /*0b00*/  IADD3 R14, P2, PT, R10, UR7, RZ ;  /* 0x000000070a0e7c10 */ /* 0x000fc8000ff5e0ff */
[----:B0-----:R-:W-:Y:S01]  /*0b10*/  LEA.HI.X.SX32 R5, R10, UR6, 0x1, P2 ;  /* 0x000000060a057c11 */ /* 0x001fe200090f0eff */
[----:B------:R-:W-:Y:S01]  /*0b20*/  VIADD R11, R38, 0x3 ;  /* 0x00000003260b7836 */ /* 0x000fe20000000000 */
[----:B------:R-:W-:Y:S01]  /*0b30*/  @!P6 STS [R36+0x50], RZ ;  /* 0x000050ff2400e388 */ /* 0x000fe20000000800 */
[----:B------:R-:W-:-:S04]  /*0b40*/  PLOP3.LUT P2, PT, PT, PT, UP5, 0x40, 0x4 ;  /* 0x000000000004781c */ /* 0x000fc80003f4e858 */
[----:B------:R-:W-:Y:S01]  /*0b50*/  ISETP.LT.AND P2, PT, R11, UR10, P2 ;  /* 0x0000000a0b007c0c */ /* 0x000fe20009741270 */
[----:B------:R-:W-:Y:S04]  /*0b60*/  @!P4 STS [R36+0x58], RZ ;  /* 0x000058ff2400c388 */ /* 0x000fe80000000800 */
[----:B---3--:R0:W-:Y:S01]  /*0b70*/  @P0 STS [R36+0x54], R27 ;  /* 0x0000541b24000388 */ /* 0x0081e20000000800 */
[----:B------:R-:W-:-:S04]  /*0b80*/  LEA R4, P0, R14, UR12, 0x2 ;  /* 0x0000000c0e047c11 */ /* 0x000fc8000f8010ff */
[----:B------:R-:W-:Y:S02]  /*0b90*/  LEA.HI.X R5, R14, UR13, R5, 0x2, P0 ;  /* 0x0000000d0e057c11 */ /* 0x000fe400080f1405 */
[----:B------:R-:W-:Y:S01]  /*0ba0*/  PLOP3.LUT P0, PT, PT, PT, UP4, 0x40, 0x4 ;  /* 0x000000000004781c */ /* 0x000fe20003f0e848 */
[----:B0-----:R-:W3:Y:S03]  /*0bb0*/  @P5 LDG.E R27, desc[UR8][R6.64+0x1c] ;  /* 0x00001c08061b5981 */ /* 0x001ee6000c1e1900 */
[----:B------:R-:W-:Y:S01]  /*0bc0*/  ISETP.LT.AND P0, PT, R11, UR10, P0 ;  /* 0x0000000a0b007c0c */ /* 0x000fe20008701270 */
[----:B----4-:R0:W-:Y:S01]  /*0bd0*/  @P6 STS [R36+0x50], R21 ;  /* 0x0000501524006388 */ /* 0x0101e20000000800 */
[----:B------:R-:W-:Y:S02]  /*0be0*/  ISETP.LT.AND P6, PT, R20, UR11, !P1 ;  /* 0x0000000b14007c0c */ /* 0x000fe4000cfc1270 */
[----:B------:R-:W-:-:S09]  /*0bf0*/  ISETP.LT.AND P1, PT, R9, UR11, !P1 ;  /* 0x0000000b09007c0c */ /* 0x000fd2000cf21270 */
[----:B------:R-:W4:Y:S04]  /*0c00*/  @P0 LDG.E R13, desc[UR8][R4.64+0x8] ;  /* 0x00000808040d0981 */ /* 0x000f28000c1e1900 */
[----:B------:R-:W4:Y:S04]  /*0c10*/  @P6 LDG.E R23, desc[UR8][R6.64+0x8] ;  /* 0x0000080806176981 */ /* 0x000f28000c1e1900 */
[----:B------:R1:W4:Y:S04]  /*0c20*/  @P1 LDG.E R47, desc[UR8][R6.64+0xc] ;  /* 0x00000c08062f1981 */ /* 0x000328000c1e1900 */
[----:B0-----:R-:W4:Y:S04]  /*0c30*/  @P2 LDG.E R21, desc[UR8][R4.64+0x4] ;  /* 0x0000040804152981 */ /* 0x001f28000c1e1900 */
[----:B--2---:R0:W-:Y:S01]  /*0c40*/  @P4 STS [R36+0x58], R39 ;  /* 0x0000582724004388 */ /* 0x0041e20000000800 */
[----:B------:R-:W-:-:S04]  /*0c50*/  PLOP3.LUT P4, PT, PT, PT, UP3, 0x40, 0x4 ;  /* 0x000000000004781c */ /* 0x000fc80003f8e838 */
[----:B------:R-:W-:-:S13]  /*0c60*/  ISETP.LT.AND P4, PT, R11, UR10, P4 ;  /* 0x0000000a0b007c0c */ /* 0x000fda000a781270 */
[----:B------:R-:W2:Y:S04]  /*0c70*/  @P4 LDG.E R51, desc[UR8][R4.64+0xc] ;  /* 0x00000c0804334981 */ /* 0x000ea8000c1e1900 */
[----:B------:R-:W-:Y:S04]  /*0c80*/  @!P3 STS [R36+0x44], RZ ;  /* 0x000044ff2400b388 */ /* 0x000fe80000000800 */
[----:B-----5:R5:W-:Y:S01]  /*0c90*/  @P3 STS [R36+0x44], R16 ;  /* 0x0000441024003388 */ /* 0x020be20000000800 */
[----:B------:R-:W-:-:S04]  /*0ca0*/  PLOP3.LUT P3, PT, PT, PT, UP6, 0x80, 0x8 ;  /* 0x000000000008781c */ /* 0x000fc80003f6f068 */
[----:B------:R-:W-:-:S13]  /*0cb0*/  ISETP.GE.OR P3, PT, R11, UR10, P3 ;  /* 0x0000000a0b007c0c */ /* 0x000fda0009f66670 */
[----:B------:R-:W0:Y:S01]  /*0cc0*/  @!P3 LDC.64 R14, c[0x0][0x380] ;  /* 0x0000e000ff0ebb82 */ /* 0x000e220000000a00 */
[----:B-1----:R-:W-:Y:S01]  /*0cd0*/  @!P3 IADD3 R7, PT, PT, R10, UR7, RZ ;  /* 0x000000070a07bc10 */ /* 0x002fe2000fffe0ff */
[----:B0-----:R-:W-:-:S04]  /*0ce0*/  IMAD.MOV.U32 R39, RZ, RZ, RZ ;  /* 0x000000ffff277224 */ /* 0x001fc800078e00ff */
[----:B------:R-:W-:-:S05]  /*0cf0*/  @!P3 IMAD.WIDE R14, R7, 0x4, R14 ;  /* 0x00000004070eb825 */ /* 0x000fca00078e020e */
[----:B------:R0:W2:Y:S01]  /*0d00*/  @!P3 LDG.E R39, desc[UR8][R14.64] ;  /* 0x000000080e27b981 */ /* 0x0000a2000c1e1900 */
[----:B------:R-:W-:-:S04]  /*0d10*/  PLOP3.LUT P3, PT, PT, PT, UP6, 0x80, 0x8 ;  /* 0x000000000008781c */ /* 0x000fc80003f6f068 */
[----:B------:R-:W-:-:S13]  /*0d20*/  ISETP.GE.OR P3, PT, R37, R18, P3 ;  /* 0x000000122500720c */ /* 0x000fda0001f66670 */
[----:B------:R-:W1:Y:S01]  /*0d30*/  @!P3 LDC.64 R6, c[0x0][0x388] ;  /* 0x0000e200ff06bb82 */ /* 0x000e620000000a00 */
[----:B------:R-:W-:Y:S01]  /*0d40*/  USHF.L.U32 UR6, UR4, 0x3, URZ ;  /* 0x0000000304067899 */ /* 0x000fe200080006ff */
[----:B------:R-:W-:Y:S05]  /*0d50*/  @!P0 STS [R36+0x68], RZ ;  /* 0x000068ff24008388 */ /* 0x000fea0000000800 */
[C---:B------:R-:W-:Y:S02]  /*0d60*/  @!P3 IMAD R10, R18.reuse, UR6, R37 ;  /* 0x00000006120abc24 */ /* 0x040fe4000f8e0225 */
[----:B------:R-:W-:Y:S01]  /*0d70*/  IMAD R12, R18, UR6, RZ ;  /* 0x00000006120c7c24 */ /* 0x000fe2000f8e02ff */
[----:B------:R-:W-:Y:S01]  /*0d80*/  @!P5 STS [R36+0x5c], RZ ;  /* 0x00005cff2400d388 */ /* 0x000fe20000000800 */
[----:B0-----:R-:W-:-:S03]  /*0d90*/  VIADD R15, R37, 0x1 ;  /* 0x00000001250f7836 */ /* 0x001fc60000000000 */
[----:B------:R-:W-:Y:S01]  /*0da0*/  @!P1 STS [R36+0x4c], RZ ;  /* 0x00004cff24009388 */ /* 0x000fe20000000800 */
[----:B-1----:R-:W-:-:S04]  /*0db0*/  @!P3 IMAD.WIDE R6, R10, 0x4, R6 ;  /* 0x000000040a06b825 */ /* 0x002fc800078e0206 */
[----:B------:R-:W-:-:S06]  /*0dc0*/  IMAD.MOV.U32 R10, RZ, RZ, RZ ;  /* 0x000000ffff0a7224 */ /* 0x000fcc00078e00ff */
[----:B------:R0:W2:Y:S01]  /*0dd0*/  @!P3 LDG.E R10, desc[UR8][R6.64] ;  /* 0x00000008060ab981 */ /* 0x0000a2000c1e1900 */
[----:B------:R-:W-:-:S03]  /*0de0*/  PLOP3.LUT P3, PT, PT, PT, UP6, 0x80, 0x8 ;  /* 0x000000000008781c */ /* 0x000fc60003f6f068 */
[----:B------:R-:W-:Y:S01]  /*0df0*/  @!P6 STS [R36+0x48], RZ ;  /* 0x000048ff2400e388 */ /* 0x000fe20000000800 */
[----:B------:R-:W-:Y:S01]  /*0e00*/  ISETP.GE.OR P3, PT, R15, R18, P3 ;  /* 0x000000120f00720c */ /* 0x000fe20001f66670 */
[----:B------:R-:W-:Y:S02]  /*0e10*/  UISETP.GE.AND UP0, UPT, UR17, UR11, UPT ;  /* 0x0000000b1100728c */ /* 0x000fe4000bf06270 */
[----:B------:R-:W-:Y:S04]  /*0e20*/  @!P2 STS [R36+0x64], RZ ;  /* 0x000064ff2400a388 */ /* 0x000fe80000000800 */
[----:B------:R-:W-:Y:S01]  /*0e30*/  STS [R36], R49 ;  /* 0x0000003124007388 */ /* 0x000fe20000000800 */
[----:B-----5:R-:W-:-:S03]  /*0e40*/  HFMA2 R16, -RZ, RZ, 0, 0 ;  /* 0x00000000ff107431 */ /* 0x020fc600000001ff */
[----:B------:R-:W-:Y:S04]  /*0e50*/  @!P4 STS [R36+0x6c], RZ ;  /* 0x00006cff2400c388 */ /* 0x000fe80000000800 */
[----:B------:R-:W-:Y:S04]  /*0e60*/  STS [R36+0x20], R22 ;  /* 0x0000201624007388 */ /* 0x000fe80000000800 */
[----:B---3--:R-:W-:Y:S01]  /*0e70*/  @P5 STS [R36+0x5c], R27 ;  /* 0x00005c1b24005388 */ /* 0x008fe20000000800 */
[----:B------:R-:W-:-:S03]  /*0e80*/  PLOP3.LUT P5, PT, PT, PT, UP6, 0x80, 0x8 ;  /* 0x000000000008781c */ /* 0x000fc60003faf068 */
[----:B----4-:R1:W-:Y:S01]  /*0e90*/  @P0 STS [R36+0x68], R13 ;  /* 0x0000680d24000388 */ /* 0x0103e20000000800 */
[----:B------:R-:W-:-:S04]  /*0ea0*/  PLOP3.LUT P0, PT, PT, PT, UP2, 0x40, 0x4 ;  /* 0x000000000004781c */ /* 0x000fc80003f0e828 */
[----:B------:R-:W-:Y:S01]  /*0eb0*/  ISETP.LT.AND P0, PT, R11, UR10, P0 ;  /* 0x0000000a0b007c0c */ /* 0x000fe20008701270 */
[----:B------:R-:W-:Y:S01]  /*0ec0*/  @P1 STS [R36+0x4c], R47 ;  /* 0x00004c2f24001388 */ /* 0x000fe20000000800 */
[C---:B-1----:R-:W-:Y:S01]  /*0ed0*/  VIADD R13, R37.reuse, 0x2 ;  /* 0x00000002250d7836 */ /* 0x042fe20000000000 */
[----:B------:R-:W-:Y:S02]  /*0ee0*/  IADD3 R14, P1, PT, R37, R12, RZ ;  /* 0x0000000c250e7210 */ /* 0x000fe40007f3e0ff */
[----:B------:R1:W-:Y:S02]  /*0ef0*/  @P6 STS [R36+0x48], R23 ;  /* 0x0000481724006388 */ /* 0x0003e40000000800 */
[----:B------:R-:W-:Y:S02]  /*0f00*/  ISETP.GE.OR P5, PT, R13, R18, P5 ;  /* 0x000000120d00720c */ /* 0x000fe40002fa6670 */
[----:B0-----:R-:W-:Y:S02]  /*0f10*/  LEA.HI.X.SX32 R7, R12, RZ, 0x1, P1 ;  /* 0x000000ff0c077211 */ /* 0x001fe400008f0eff */
[----:B------:R-:W-:-:S02]  /*0f20*/  LEA R6, P1, R14, UR14, 0x2 ;  /* 0x0000000e0e067c11 */ /* 0x000fc4000f8210ff */
[----:B-1----:R-:W3:Y:S02]  /*0f30*/  @P0 LDG.E R23, desc[UR8][R4.64+0x10] ;  /* 0x0000100804170981 */ /* 0x002ee4000c1e1900 */
[----:B------:R-:W-:Y:S01]  /*0f40*/  LEA.HI.X R7, R14, UR15, R7, 0x2, P1 ;  /* 0x0000000f0e077c11 */ /* 0x000fe200088f1407 */
[----:B------:R-:W-:Y:S01]  /*0f50*/  IMAD.MOV.U32 R12, RZ, RZ, RZ ;  /* 0x000000ffff0c7224 */ /* 0x000fe200078e00ff */
[----:B------:R-:W-:Y:S01]  /*0f60*/  PLOP3.LUT P6, PT, PT, PT, UP6, 0x80, 0x8 ;  /* 0x000000000008781c */ /* 0x000fe20003fcf068 */
[----:B------:R-:W-:Y:S01]  /*0f70*/  UISETP.GE.AND UP6, UPT, UR18, UR11, UPT ;  /* 0x0000000b1200728c */ /* 0x000fe2000bfc6270 */
[----:B------:R-:W-:Y:S01]  /*0f80*/  PLOP3.LUT P1, PT, PT, PT, UP1, 0x40, 0x4 ;  /* 0x000000000004781c */ /* 0x000fe20003f2e818 */
[----:B------:R-:W-:Y:S01]  /*0f90*/  IMAD.MOV.U32 R14, RZ, RZ, RZ ;  /* 0x000000ffff0e7224 */ /* 0x000fe200078e00ff */
[----:B------:R0:W-:Y:S02]  /*0fa0*/  @P2 STS [R36+0x64], R21 ;  /* 0x0000641524002388 */ /* 0x0001e40000000800 */
[----:B------:R-:W-:-:S02]  /*0fb0*/  ISETP.LT.AND P1, PT, R11, UR10, P1 ;  /* 0x0000000a0b007c0c */ /* 0x000fc40008f21270 */
[----:B------:R-:W4:Y:S01]  /*0fc0*/  @!P3 LDG.E R12, desc[UR8][R6.64+0x4] ;  /* 0x00000408060cb981 */ /* 0x000f22000c1e1900 */
[----:B------:R-:W-:Y:S02]  /*0fd0*/  PLOP3.LUT P2, PT, PT, PT, UP0, 0x40, 0x4 ;  /* 0x000000000004781c */ /* 0x000fe40003f4e808 */
[----:B------:R-:W-:Y:S01]  /*0fe0*/  PLOP3.LUT P3, PT, PT, PT, UP6, 0x40, 0x4 ;  /* 0x000000000004781c */ /* 0x000fe20003f6e868 */
[----:B------:R-:W5:Y:S01]  /*0ff0*/  @!P5 LDG.E R14, desc[UR8][R6.64+0x8] ;  /* 0x00000808060ed981 */ /* 0x000f62000c1e1900 */
[----:B------:R-:W-:Y:S02]  /*1000*/  PLOP3.LUT P5, PT, PT, PT, UP5, 0x40, 0x4 ;  /* 0x000000000004781c */ /* 0x000fe40003fae858 */
[C---:B------:R-:W-:Y:S02]  /*1010*/  ISETP.LT.AND P2, PT, R11.reuse, UR10, P2 ;  /* 0x0000000a0b007c0c */ /* 0x040fe40009741270 */
[----:B------:R-:W-:Y:S02]  /*1020*/  ISETP.LT.AND P3, PT, R11, UR10, P3 ;  /* 0x0000000a0b007c0c */ /* 0x000fe40009f61270 */
[C---:B------:R-:W-:Y:S01]  /*1030*/  ISETP.LT.AND P5, PT, R37.reuse, R18, P5 ;  /* 0x000000122500720c */ /* 0x040fe20002fa1270 */
[----:B0-----:R-:W4:Y:S08]  /*1040*/  @P1 LDG.E R21, desc[UR8][R4.64+0x14] ;  /* 0x0000140804151981 */ /* 0x001f30000c1e1900 */
[----:B------:R-:W5:Y:S04]  /*1050*/  @P2 LDG.E R27, desc[UR8][R4.64+0x18] ;  /* 0x00001808041b2981 */ /* 0x000f68000c1e1900 */
[----:B------:R0:W5:Y:S02]  /*1060*/  @P3 LDG.E R47, desc[UR8][R4.64+0x1c] ;  /* 0x00001c08042f3981 */ /* 0x000164000c1e1900 */
[----:B0-----:R-:W0:Y:S01]  /*1070*/  @P5 LDC.64 R4, c[0x0][0x388] ;  /* 0x0000e200ff045b82 */ /* 0x001e220000000a00 */
[----:B------:R-:W-:-:S02]  /*1080*/  VIADD R11, R37, 0x3 ;  /* 0x00000003250b7836 */ /* 0x000fc40000000000 */
[----:B------:R-:W-:-:S03]  /*1090*/  @P5 IMAD R49, R18, UR19, R37 ;  /* 0x0000001312315c24 */ /* 0x000fc6000f8e0225 */
[----:B------:R-:W-:Y:S01]  /*10a0*/  ISETP.GE.OR P6, PT, R11, R18, P6 ;  /* 0x000000120b00720c */ /* 0x000fe200037c6670 */
[----:B--2---:R-:W-:Y:S01]  /*10b0*/  @P4 STS [R36+0x6c], R51 ;  /* 0x00006c3324004388 */ /* 0x004fe20000000800 */
[----:B------:R-:W-:Y:S01]  /*10c0*/  PLOP3.LUT P4, PT, PT, PT, UP5, 0x40, 0x4 ;  /* 0x000000000004781c */ /* 0x000fe20003f8e858 */
[----:B0-----:R-:W-:-:S10]  /*10d0*/  @P5 IMAD.WIDE R48, R49, 0x4, R4 ;  /* 0x0000000431305825 */ /* 0x001fd400078e0204 */
[----:B------:R0:W2:Y:S01]  /*10e0*/  @!P6 LDG.E R16, desc[UR8][R6.64+0xc] ;  /* 0x00000c080610e981 */ /* 0x0000a2000c1e1900 */
[----:B------:R-:W-:-:S03]  /*10f0*/  IMAD R4, R18, UR19, RZ ;  /* 0x0000001312047c24 */ /* 0x000fc6000f8e02ff */
[----:B------:R-:W2:Y:S01]  /*1100*/  @P5 LDG.E R48, desc[UR8][R48.64] ;  /* 0x0000000830305981 */ /* 0x000ea2000c1e1900 */
[----:B------:R-:W-:Y:S02]  /*1110*/  ISETP.LT.AND P4, PT, R15, R18, P4 ;  /* 0x000000120f00720c */ /* 0x000fe40002781270 */
[----:B------:R-:W-:-:S04]  /*1120*/  IADD3 R5, P6, PT, R37, R4, RZ ;  /* 0x0000000425057210 */ /* 0x000fc80007fde0ff */
[----:B0-----:R-:W-:Y:S02]  /*1130*/  LEA.HI.X.SX32 R6, R4, RZ, 0x1, P6 ;  /* 0x000000ff04067211 */ /* 0x001fe400030f0eff */
[----:B------:R-:W-:-:S04]  /*1140*/  LEA R4, P6, R5, UR14, 0x2 ;  /* 0x0000000e05047c11 */ /* 0x000fc8000f8c10ff */
[----:B------:R-:W-:-:S05]  /*1150*/  LEA.HI.X R5, R5, UR15, R6, 0x2, P6 ;  /* 0x0000000f05057c11 */ /* 0x000fca000b0f1406 */
[----:B------:R-:W2:Y:S04]  /*1160*/  @P4 LDG.E R22, desc[UR8][R4.64+0x4] ;  /* 0x0000040804164981 */ /* 0x000ea8000c1e1900 */
[----:B------:R-:W-:Y:S01]  /*1170*/  @!P0 STS [R36+0x70], RZ ;  /* 0x000070ff24008388 */ /* 0x000fe20000000800 */
[----:B------:R-:W0:Y:S01]  /*1180*/  S2UR UR7, SR_CgaCtaId ;  /* 0x00000000000779c3 */ /* 0x000e220000008800 */
[----:B------:R-:W1:Y:S02]  /*1190*/  S2R R26, SR_TID.Y ;  /* 0x00000000001a7919 */ /* 0x000e640000002200 */
[----:B------:R-:W-:Y:S01]  /*11a0*/  @!P1 STS [R36+0x74], RZ ;  /* 0x000074ff24009388 */ /* 0x000fe20000000800 */
[----:B------:R-:W-:Y:S02]  /*11b0*/  UMOV UR6, 0x400 ;  /* 0x0000040000067882 */ /* 0x000fe40000000000 */
[----:B------:R-:W-:Y:S01]  /*11c0*/  UIADD3 UR6, UPT, UPT, UR6, 0x800, URZ ;  /* 0x0000080006067890 */ /* 0x000fe2000fffe0ff */
[----:B------:R-:W-:Y:S04]  /*11d0*/  @!P2 STS [R36+0x78], RZ ;  /* 0x000078ff2400a388 */ /* 0x000fe80000000800 */
[----:B------:R1:W-:Y:S01]  /*11e0*/  STS [R36+0x60], R39 ;  /* 0x0000602724007388 */ /* 0x0003e20000000800 */
[----:B0-----:R-:W-:-:S03]  /*11f0*/  ULEA UR6, UR7, UR6, 0x18 ;  /* 0x0000000607067291 */ /* 0x001fc6000f8ec0ff */
[----:B------:R-:W-:Y:S03]  /*1200*/  @!P3 STS [R36+0x7c], RZ ;  /* 0x00007cff2400b388 */ /* 0x000fe60000000800 */
[----:B-1----:R-:W-:Y:S01]  /*1210*/  LEA R39, R26, UR6, 0x4 ;  /* 0x000000061a277c11 */ /* 0x002fe2000f8e20ff */
[----:B------:R-:W-:Y:S04]  /*1220*/  STS [R36+0x40], R53 ;  /* 0x0000403524007388 */ /* 0x000fe80000000800 */
[----:B---3--:R-:W-:Y:S01]  /*1230*/  @P0 STS [R36+0x70], R23 ;  /* 0x0000701724000388 */ /* 0x008fe20000000800 */
[----:B------:R-:W-:-:S04]  /*1240*/  PLOP3.LUT P0, PT, PT, PT, UP4, 0x40, 0x4 ;  /* 0x000000000004781c */ /* 0x000fc80003f0e848 */
[----:B------:R-:W-:-:S13]  /*1250*/  ISETP.LT.AND P0, PT, R37, R18, P0 ;  /* 0x000000122500720c */ /* 0x000fda0000701270 */
[----:B------:R-:W0:Y:S01]  /*1260*/  @P0 LDC.64 R6, c[0x0][0x388] ;  /* 0x0000e200ff060b82 */ /* 0x000e220000000a00 */
[----:B----4-:R1:W-:Y:S01]  /*1270*/  @P1 STS [R36+0x74], R21 ;  /* 0x0000741524001388 */ /* 0x0103e20000000800 */
[----:B------:R-:W-:-:S04]  /*1280*/  PLOP3.LUT P1, PT, PT, PT, UP5, 0x40, 0x4 ;  /* 0x000000000004781c */ /* 0x000fc80003f2e858 */
[-C--:B------:R-:W-:Y:S01]  /*1290*/  ISETP.LT.AND P1, PT, R13, R18.reuse, P1 ;  /* 0x000000120d00720c */ /* 0x080fe20000f21270 */
[----:B-----5:R0:W-:Y:S01]  /*12a0*/  @P2 STS [R36+0x78], R27 ;  /* 0x0000781b24002388 */ /* 0x0201e20000000800 */
[----:B------:R-:W-:Y:S01]  /*12b0*/  ISETP.GE.AND P2, PT, R11, R18, PT ;  /* 0x000000120b00720c */ /* 0x000fe20003f46270 */
[----:B-1----:R-:W-:-:S03]  /*12c0*/  @P0 IMAD R21, R18, UR20, R37 ;  /* 0x0000001412150c24 */ /* 0x002fc6000f8e0225 */
[----:B------:R-:W-:-:S07]  /*12d0*/  ISETP.LT.AND P6, PT, R8, UR11, !P2 ;  /* 0x0000000b08007c0c */ /* 0x000fce000d7c1270 */
[----:B------:R-:W3:Y:S01]  /*12e0*/  @P1 LDG.E R8, desc[UR8][R4.64+0x8] ;  /* 0x0000080804081981 */ /* 0x000ee2000c1e1900 */
[----:B0-----:R-:W-:-:S04]  /*12f0*/  @P0 IMAD.WIDE R26, R21, 0x4, R6 ;  /* 0x00000004151a0825 */ /* 0x001fc800078e0206 */
[----:B------:R-:W-:Y:S01]  /*1300*/  IMAD R6, R18, UR20, RZ ;  /* 0x0000001412067c24 */ /* 0x000fe2000f8e02ff */
[----:B------:R-:W-:Y:S04]  /*1310*/  @P3 STS [R36+0x7c], R47 ;  /* 0x00007c2f24003388 */ /* 0x000fe80000000800 */
[----:B------:R-:W-:Y:S01]  /*1320*/  IADD3 R7, P3, PT, R37, R6, RZ ;  /* 0x0000000625077210 */ /* 0x000fe20007f7e0ff */
[----:B------:R-:W4:Y:S03]  /*1330*/  @P0 LDG.E R26, desc[UR8][R26.64] ;  /* 0x000000081a1a0981 */ /* 0x000f26000c1e1900 */
[----:B------:R-:W-:Y:S01]  /*1340*/  LEA.HI.X.SX32 R32, R6, RZ, 0x1, P3 ;  /* 0x000000ff06207211 */ /* 0x000fe200018f0eff */
[----:B------:R0:W5:Y:S01]  /*1350*/  @P6 LDG.E R46, desc[UR8][R4.64+0xc] ;  /* 0x00000c08042e6981 */ /* 0x000162000c1e1900 */
[----:B------:R-:W-:-:S03]  /*1360*/  LEA R6, P3, R7, UR14, 0x2 ;  /* 0x0000000e07067c11 */ /* 0x000fc6000f8610ff */
[----:B------:R-:W-:Y:S01]  /*1370*/  @!P5 STS [R39+0x100], RZ ;  /* 0x000100ff2700d388 */ /* 0x000fe20000000800 */
[----:B------:R-:W-:Y:S02]  /*1380*/  LEA.HI.X R7, R7, UR15, R32, 0x2, P3 ;  /* 0x0000000f07077c11 */ /* 0x000fe400098f1420 */
[----:B------:R-:W-:-:S04]  /*1390*/  PLOP3.LUT P3, PT, PT, PT, UP4, 0x40, 0x4 ;  /* 0x000000000004781c */ /* 0x000fc80003f6e848 */
[----:B------:R-:W-:Y:S01]  /*13a0*/  ISETP.LT.AND P3, PT, R13, R18, P3 ;  /* 0x000000120d00720c */ /* 0x000fe20001f61270 */
[----:B--2---:R1:W-:Y:S01]  /*13b0*/  @P5 STS [R39+0x100], R48 ;  /* 0x0001003027005388 */ /* 0x0043e20000000800 */
[----:B------:R-:W-:-:S04]  /*13c0*/  PLOP3.LUT P5, PT, PT, PT, UP4, 0x40, 0x4 ;  /* 0x000000000004781c */ /* 0x000fc80003fae848 */
[----:B------:R-:W-:-:S07]  /*13d0*/  ISETP.LT.AND P5, PT, R15, R18, P5 ;  /* 0x000000120f00720c */ /* 0x000fce0002fa1270 */
[----:B------:R-:W2:Y:S04]  /*13e0*/  @P3 LDG.E R40, desc[UR8][R6.64+0x8] ;  /* 0x0000080806283981 */ /* 0x000ea8000c1e1900 */
[----:B------:R-:W-:Y:S04]  /*13f0*/  @!P4 STS [R39+0x104], RZ ;  /* 0x000104ff2700c388 */ /* 0x000fe80000000800 */
[----:B-1----:R-:W2:Y:S04]  /*1400*/  @P5 LDG.E R48, desc[UR8][R6.64+0x4] ;  /* 0x0000040806305981 */ /* 0x002ea8000c1e1900 */
[----:B------:R-:W-:Y:S01]  /*1410*/  @P4 STS [R39+0x104], R22 ;  /* 0x0001041627004388 */ /* 0x000fe20000000800 */
[----:B------:R-:W-:-:S13]  /*1420*/  ISETP.LT.AND P4, PT, R20, UR11, !P2 ;  /* 0x0000000b14007c0c */ /* 0x000fda000d781270 */
[----:B------:R1:W2:Y:S04]  /*1430*/  @P4 LDG.E R32, desc[UR8][R6.64+0xc] ;  /* 0x00000c0806204981 */ /* 0x0002a8000c1e1900 */
[----:B------:R-:W-:Y:S01]  /*1440*/  @!P1 STS [R39+0x108], RZ ;  /* 0x000108ff27009388 */ /* 0x000fe20000000800 */
[----:B------:R-:W-:-:S03]  /*1450*/  IMAD R20, R18, UR21, RZ ;  /* 0x0000001512147c24 */ /* 0x000fc6000f8e02ff */
[----:B------:R-:W-:Y:S04]  /*1460*/  @!P0 STS [R39+0x200], RZ ;  /* 0x000200ff27008388 */ /* 0x000fe80000000800 */
[----:B------:R-:W-:Y:S04]  /*1470*/  @!P6 STS [R39+0x10c], RZ ;  /* 0x00010cff2700e388 */ /* 0x000fe80000000800 */
[----:B------:R-:W-:Y:S04]  /*1480*/  @!P3 STS [R39+0x208], RZ ;  /* 0x000208ff2700b388 */ /* 0x000fe80000000800 */
[----:B------:R-:W-:Y:S04]  /*1490*/  @!P5 STS [R39+0x204], RZ ;  /* 0x000204ff2700d388 */ /* 0x000fe80000000800 */
[----:B------:R-:W-:Y:S04]  /*14a0*/  @!P4 STS [R39+0x20c], RZ ;  /* 0x00020cff2700c388 */ /* 0x000fe80000000800 */
[----:B---3--:R3:W-:Y:S01]  /*14b0*/  @P1 STS [R39+0x108], R8 ;  /* 0x0001080827001388 */ /* 0x0087e20000000800 */
[----:B------:R-:W-:-:S04]  /*14c0*/  PLOP3.LUT P1, PT, PT, PT, UP3, 0x40, 0x4 ;  /* 0x000000000004781c */ /* 0x000fc80003f2e838 */
[----:B------:R-:W-:Y:S01]  /*14d0*/  ISETP.LT.AND P1, PT, R37, R18, P1 ;  /* 0x000000122500720c */ /* 0x000fe20000f21270 */
[----:B----4-:R4:W-:-:S12]  /*14e0*/  @P0 STS [R39+0x200], R26 ;  /* 0x0002001a27000388 */ /* 0x0109d80000000800 */
[----:B0-----:R-:W0:Y:S01]  /*14f0*/  @P1 LDC.64 R4, c[0x0][0x388] ;  /* 0x0000e200ff041b82 */ /* 0x001e220000000a00 */
[----:B------:R-:W-:Y:S01]  /*1500*/  PLOP3.LUT P0, PT, PT, PT, UP2, 0x40, 0x4 ;  /* 0x000000000004781c */ /* 0x000fe20003f0e828 */
[----:B-----5:R-:W-:Y:S01]  /*1510*/  @P6 STS [R39+0x10c], R46 ;  /* 0x00010c2e27006388 */ /* 0x020fe20000000800 */
[C---:B-1----:R-:W-:Y:S02]  /*1520*/  IADD3 R7, P6, PT, R37.reuse, R20, RZ ;  /* 0x0000001425077210 */ /* 0x042fe40007fde0ff */
[----:B------:R-:W-:Y:S02]  /*1530*/  ISETP.LT.AND P0, PT, R37, R18, P0 ;  /* 0x000000122500720c */ /* 0x000fe40000701270 */
[----:B------:R-:W-:Y:S01]  /*1540*/  LEA.HI.X.SX32 R20, R20, RZ, 0x1, P6 ;  /* 0x000000ff14147211 */ /* 0x000fe200030f0eff */
[C---:B------:R-:W-:Y:S01]  /*1550*/  @P1 IMAD R21, R18.reuse, UR21, R37 ;  /* 0x0000001512151c24 */ /* 0x040fe2000f8e0225 */
[----:B------:R-:W-:Y:S01]  /*1560*/  LEA R6, P6, R7, UR14, 0x2 ;  /* 0x0000000e07067c11 */ /* 0x000fe2000f8c10ff */
[----:B---3--:R-:W-:-:S03]  /*1570*/  IMAD R8, R18, UR22, RZ ;  /* 0x0000001612087c24 */ /* 0x008fc6000f8e02ff */
[----:B------:R-:W-:Y:S01]  /*1580*/  LEA.HI.X R7, R7, UR15, R20, 0x2, P6 ;  /* 0x0000000f07077c11 */ /* 0x000fe2000b0f1414 */
[----:B--2---:R-:W-:Y:S01]  /*1590*/  @P3 STS [R39+0x208], R40 ;  /* 0x0002082827003388 */ /* 0x004fe20000000800 */
[----:B------:R-:W-:Y:S01]  /*15a0*/  PLOP3.LUT P3, PT, PT, PT, UP3, 0x40, 0x4 ;  /* 0x000000000004781c */ /* 0x000fe20003f6e838 */
[----:B0-----:R-:W-:Y:S02]  /*15b0*/  @P1 IMAD.WIDE R20, R21, 0x4, R4 ;  /* 0x0000000415141825 */ /* 0x001fe400078e0204 */
[----:B------:R-:W0:Y:S01]  /*15c0*/  @P0 LDC.64 R4, c[0x0][0x388] ;  /* 0x0000e200ff040b82 */ /* 0x000e220000000a00 */
[----:B------:R-:W-:-:S03]  /*15d0*/  ISETP.LT.AND P3, PT, R13, R18, P3 ;  /* 0x000000120d00720c */ /* 0x000fc60001f61270 */
[----:B------:R1:W2:Y:S04]  /*15e0*/  @P1 LDG.E R20, desc[UR8][R20.64] ;  /* 0x0000000814141981 */ /* 0x0002a8000c1e1900 */
[----:B------:R-:W-:Y:S01]  /*15f0*/  @P5 STS [R39+0x204], R48 ;  /* 0x0002043027005388 */ /* 0x000fe20000000800 */
[----:B------:R-:W-:-:S04]  /*1600*/  ISETP.GE.AND P5, PT, R15, R18, PT ;  /* 0x000000120f00720c */ /* 0x000fc80003fa6270 */
[----:B------:R-:W-:Y:S02]  /*1610*/  ISETP.LT.AND P5, PT, R9, UR11, !P5 ;  /* 0x0000000b09007c0c */ /* 0x000fe4000efa1270 */
[----:B------:R-:W-:-:S04]  /*1620*/  IADD3 R9, P6, PT, R37, R8, RZ ;  /* 0x0000000825097210 */ /* 0x000fc80007fde0ff */
[----:B----4-:R-:W-:Y:S02]  /*1630*/  LEA.HI.X.SX32 R26, R8, RZ, 0x1, P6 ;  /* 0x000000ff081a7211 */ /* 0x010fe400030f0eff */
[----:B------:R-:W-:-:S04]  /*1640*/  LEA R8, P6, R9, UR14, 0x2 ;  /* 0x0000000e09087c11 */ /* 0x000fc8000f8c10ff */
[----:B------:R-:W-:Y:S01]  /*1650*/  LEA.HI.X R9, R9, UR15, R26, 0x2, P6 ;  /* 0x0000000f09097c11 */ /* 0x000fe2000b0f141a */
[----:B------:R3:W-:Y:S01]  /*1660*/  @P4 STS [R39+0x20c], R32 ;  /* 0x00020c2027004388 */ /* 0x0007e20000000800 */
[----:B------:R-:W-:-:S03]  /*1670*/  PLOP3.LUT P4, PT, PT, PT, UP3, 0x40, 0x4 ;  /* 0x000000000004781c */ /* 0x000fc60003f8e838 */
[----:B------:R-:W4:Y:S01]  /*1680*/  @P3 LDG.E R26, desc[UR8][R6.64+0x8] ;  /* 0x00000808061a3981 */ /* 0x000f22000c1e1900 */
[----:B------:R-:W-:-:S03]  /*1690*/  ISETP.LT.AND P4, PT, R11, R18, P4 ;  /* 0x000000120b00720c */ /* 0x000fc60002781270 */
[----:B------:R-:W5:Y:S01]  /*16a0*/  @P5 LDG.E R22, desc[UR8][R6.64+0x4] ;  /* 0x0000040806165981 */ /* 0x000f62000c1e1900 */
[----:B-1----:R-:W-:Y:S01]  /*16b0*/  @P0 IMAD R21, R18, UR22, R37 ;  /* 0x0000001612150c24 */ /* 0x002fe2000f8e0225 */
[----:B------:R-:W-:-:S03]  /*16c0*/  PLOP3.LUT P6, PT, PT, PT, UP2, 0x40, 0x4 ;  /* 0x000000000004781c */ /* 0x000fc60003fce828 */
[----:B0-----:R-:W-:Y:S01]  /*16d0*/  @P0 IMAD.WIDE R4, R21, 0x4, R4 ;  /* 0x0000000415040825 */ /* 0x001fe200078e0204 */
[----:B------:R-:W-:-:S04]  /*16e0*/  ISETP.LT.AND P6, PT, R15, R18, P6 ;  /* 0x000000120f00720c */ /* 0x000fc800037c1270 */
[----:B---3--:R0:W3:Y:S04]  /*16f0*/  @P4 LDG.E R32, desc[UR8][R6.64+0xc] ;  /* 0x00000c0806204981 */ /* 0x0080e8000c1e1900 */
[----:B------:R1:W3:Y:S05]  /*1700*/  @P0 LDG.E R46, desc[UR8][R4.64] ;  /* 0x00000008042e0981 */ /* 0x0002ea000c1e1900 */
[----:B------:R-:W3:Y:S01]  /*1710*/  @P6 LDG.E R40, desc[UR8][R8.64+0x4] ;  /* 0x0000040808286981 */ /* 0x000ee2000c1e1900 */
[----:B------:R-:W-:-:S03]  /*1720*/  USHF.L.U32 UR6, UR4, 0x3, URZ ;  /* 0x0000000304067899 */ /* 0x000fc600080006ff */
[----:B------:R-:W-:Y:S01]  /*1730*/  @!P1 STS [R39+0x300], RZ ;  /* 0x000300ff27009388 */ /* 0x000fe20000000800 */
[----:B------:R-:W-:-:S03]  /*1740*/  UIADD3 UR6, UPT, UPT, UR6, 0x4, URZ ;  /* 0x0000000406067890 */ /* 0x000fc6000fffe0ff */
[----:B------:R-:W-:Y:S03]  /*1750*/  @!P3 STS [R39+0x308], RZ ;  /* 0x000308ff2700b388 */ /* 0x000fe60000000800 */
[----:B0-----:R-:W-:Y:S01]  /*1760*/  IMAD.U32 R6, RZ, RZ, UR6 ;  /* 0x00000006ff067e24 */ /* 0x001fe2000f8e00ff */
[----:B------:R-:W-:Y:S04]  /*1770*/  @!P5 STS [R39+0x304], RZ ;  /* 0x000304ff2700d388 */ /* 0x000fe80000000800 */
[----:B------:R-:W-:Y:S01]  /*1780*/  ISETP.LT.AND P2, PT, R6, UR11, !P2 ;  /* 0x0000000b06007c0c */ /* 0x000fe2000d741270 */
[----:B------:R-:W-:Y:S01]  /*1790*/  IMAD R48, R18, UR16, RZ ;  /* 0x0000001012307c24 */ /* 0x000fe2000f8e02ff */
[----:B------:R-:W-:Y:S04]  /*17a0*/  @!P4 STS [R39+0x30c], RZ ;  /* 0x00030cff2700c388 */ /* 0x000fe80000000800 */
[----:B------:R-:W-:Y:S04]  /*17b0*/  @!P0 STS [R39+0x400], RZ ;  /* 0x000400ff27008388 */ /* 0x000fe80000000800 */
[----:B------:R-:W-:Y:S04]  /*17c0*/  @!P6 STS [R39+0x404], RZ ;  /* 0x000404ff2700e388 */ /* 0x000fe80000000800 */
[----:B--2---:R-:W-:Y:S01]  /*17d0*/  @P1 STS [R39+0x300], R20 ;  /* 0x0003001427001388 */ /* 0x004fe20000000800 */
[----:B------:R-:W-:-:S04]  /*17e0*/  PLOP3.LUT P1, PT, PT, PT, UP1, 0x40, 0x4 ;  /* 0x000000000004781c */ /* 0x000fc80003f2e818 */
[----:B------:R-:W-:-:S13]  /*17f0*/  ISETP.LT.AND P1, PT, R37, R18, P1 ;  /* 0x000000122500720c */ /* 0x000fda0000f21270 */
[----:B-1----:R-:W0:Y:S01]  /*1800*/  @P1 LDC.64 R4, c[0x0][0x388] ;  /* 0x0000e200ff041b82 */ /* 0x002e220000000a00 */
[----:B----4-:R-:W-:Y:S01]  /*1810*/  @P3 STS [R39+0x308], R26 ;  /* 0x0003081a27003388 */ /* 0x010fe20000000800 */
[----:B------:R-:W-:-:S03]  /*1820*/  PLOP3.LUT P3, PT, PT, PT, UP0, 0x40, 0x4 ;  /* 0x000000000004781c */ /* 0x000fc60003f6e808 */
[----:B-----5:R1:W-:Y:S01]  /*1830*/  @P5 STS [R39+0x304], R22 ;  /* 0x0003041627005388 */ /* 0x0203e20000000800 */
[----:B------:R-:W-:Y:S02]  /*1840*/  ISETP.LT.AND P3, PT, R37, R18, P3 ;  /* 0x000000122500720c */ /* 0x000fe40001f61270 */
[----:B------:R-:W-:-:S04]  /*1850*/  PLOP3.LUT P5, PT, PT, PT, UP2, 0x40, 0x4 ;  /* 0x000000000004781c */ /* 0x000fc80003fae828 */
[----:B------:R-:W-:Y:S01]  /*1860*/  ISETP.LT.AND P5, PT, R13, R18, P5 ;  /* 0x000000120d00720c */ /* 0x000fe20002fa1270 */
[----:B-1----:R-:W2:Y:S06]  /*1870*/  @P2 LDG.E R22, desc[UR8][R8.64+0xc] ;  /* 0x00000c0808162981 */ /* 0x002eac000c1e1900 */
[----:B------:R-:W1:Y:S01]  /*1880*/  @P3 LDC.64 R6, c[0x0][0x388] ;  /* 0x0000e200ff063b82 */ /* 0x000e620000000a00 */
[----:B---3--:R-:W-:Y:S01]  /*1890*/  @P4 STS [R39+0x30c], R32 ;  /* 0x00030c2027004388 */ /* 0x008fe20000000800 */
[----:B------:R-:W-:-:S03]  /*18a0*/  PLOP3.LUT P4, PT, PT, PT, UP1, 0x40, 0x4 ;  /* 0x000000000004781c */ /* 0x000fc60003f8e818 */
[----:B------:R3:W-:Y:S01]  /*18b0*/  @P0 STS [R39+0x400], R46 ;  /* 0x0004002e27000388 */ /* 0x0007e20000000800 */
[----:B------:R-:W-:Y:S02]  /*18c0*/  IADD3 R21, P0, PT, R37, R48, RZ ;  /* 0x0000003025157210 */ /* 0x000fe40007f1e0ff */
[----:B------:R-:W-:Y:S01]  /*18d0*/  ISETP.LT.AND P4, PT, R13, R18, P4 ;  /* 0x000000120d00720c */ /* 0x000fe20002781270 */
[----:B------:R4:W5:Y:S01]  /*18e0*/  @P5 LDG.E R20, desc[UR8][R8.64+0x8] ;  /* 0x0000080808145981 */ /* 0x000962000c1e1900 */
[----:B------:R-:W-:-:S03]  /*18f0*/  LEA.HI.X.SX32 R48, R48, RZ, 0x1, P0 ;  /* 0x000000ff30307211 */ /* 0x000fc600000f0eff */
[----:B------:R1:W-:Y:S01]  /*1900*/  @P6 STS [R39+0x404], R40 ;  /* 0x0004042827006388 */ /* 0x0003e20000000800 */
[----:B------:R-:W-:Y:S02]  /*1910*/  PLOP3.LUT P6, PT, PT, PT, UP1, 0x40, 0x4 ;  /* 0x000000000004781c */ /* 0x000fe40003fce818 */
[----:B----4-:R-:W-:-:S04]  /*1920*/  LEA R8, P0, R21, UR14, 0x2 ;  /* 0x0000000e15087c11 */ /* 0x010fc8000f8010ff */
[----:B------:R-:W-:Y:S02]  /*1930*/  LEA.HI.X R9, R21, UR15, R48, 0x2, P0 ;  /* 0x0000000f15097c11 */ /* 0x000fe400080f1430 */
[----:B------:R-:W-:Y:S01]  /*1940*/  PLOP3.LUT P0, PT, PT, PT, UP1, 0x40, 0x4 ;  /* 0x000000000004781c */ /* 0x000fe20003f0e818 */
[----:B------:R-:W-:Y:S01]  /*1950*/  @P1 IMAD R21, R18, UR16, R37 ;  /* 0x0000001012151c24 */ /* 0x000fe2000f8e0225 */
[-C--:B------:R-:W-:Y:S01]  /*1960*/  ISETP.LT.AND P6, PT, R15, R18.reuse, P6 ;  /* 0x000000120f00720c */ /* 0x080fe200037c1270 */
[----:B---3--:R-:W3:Y:S01]  /*1970*/  @P4 LDG.E R46, desc[UR8][R8.64+0x8] ;  /* 0x00000808082e4981 */ /* 0x008ee2000c1e1900 */
[----:B------:R-:W-:Y:S01]  /*1980*/  ISETP.LT.AND P0, PT, R11, R18, P0 ;  /* 0x000000120b00720c */ /* 0x000fe20000701270 */
[----:B0-----:R-:W-:-:S04]  /*1990*/  @P1 IMAD.WIDE R4, R21, 0x4, R4 ;  /* 0x0000000415041825 */ /* 0x001fc800078e0204 */
[C---:B------:R-:W-:Y:S01]  /*19a0*/  @P3 IMAD R21, R18.reuse, UR17, R37 ;  /* 0x0000001112153c24 */ /* 0x040fe2000f8e0225 */
[----:B------:R-:W4:Y:S03]  /*19b0*/  @P1 LDG.E R32, desc[UR8][R4.64] ;  /* 0x0000000804201981 */ /* 0x000f26000c1e1900 */
[----:B-1----:R-:W-:Y:S02]  /*19c0*/  @P3 IMAD.WIDE R6, R21, 0x4, R6 ;  /* 0x0000000415063825 */ /* 0x002fe400078e0206 */
[----:B------:R-:W4:Y:S04]  /*19d0*/  @P6 LDG.E R26, desc[UR8][R8.64+0x4] ;  /* 0x00000408081a6981 */ /* 0x000f28000c1e1900 */
[----:B------:R-:W4:Y:S04]  /*19e0*/  @P0 LDG.E R40, desc[UR8][R8.64+0xc] ;  /* 0x00000c0808280981 */ /* 0x000f28000c1e1900 */
[----:B------:R0:W4:Y:S04]  /*19f0*/  @P3 LDG.E R48, desc[UR8][R6.64] ;  /* 0x0000000806303981 */ /* 0x000128000c1e1900 */
[----:B------:R-:W-:Y:S01]  /*1a00*/  @!P2 STS [R39+0x40c], RZ ;  /* 0x00040cff2700a388 */ /* 0x000fe20000000800 */
[----:B------:R-:W-:-:S03]  /*1a10*/  IMAD R50, R18, UR17, RZ ;  /* 0x0000001112327c24 */ /* 0x000fc6000f8e02ff */
[----:B------:R-:W-:Y:S01]  /*1a20*/  @!P5 STS [R39+0x408], RZ ;  /* 0x000408ff2700d388 */ /* 0x000fe20000000800 */
[----:B0-----:R-:W-:-:S03]  /*1a30*/  IMAD R6, R18, UR18, RZ ;  /* 0x0000001212067c24 */ /* 0x001fc6000f8e02ff */
[----:B------:R-:W-:Y:S04]  /*1a40*/  @!P4 STS [R39+0x508], RZ ;  /* 0x000508ff2700c388 */ /* 0x000fe80000000800 */
[----:B------:R-:W-:Y:S04]  /*1a50*/  @!P1 STS [R39+0x500], RZ ;  /* 0x000500ff27009388 */ /* 0x000fe80000000800 */
[----:B------:R-:W-:Y:S04]  /*1a60*/  @!P6 STS [R39+0x504], RZ ;  /* 0x000504ff2700e388 */ /* 0x000fe80000000800 */
[----:B------:R-:W-:Y:S04]  /*1a70*/  @!P0 STS [R39+0x50c], RZ ;  /* 0x00050cff27008388 */ /* 0x000fe80000000800 */
[----:B------:R-:W-:Y:S04]  /*1a80*/  @!P3 STS [R39+0x600], RZ ;  /* 0x000600ff2700b388 */ /* 0x000fe80000000800 */
[----:B--2---:R-:W-:Y:S01]  /*1a90*/  @P2 STS [R39+0x40c], R22 ;  /* 0x00040c1627002388 */ /* 0x004fe20000000800 */
[----:B------:R-:W-:-:S04]  /*1aa0*/  PLOP3.LUT P2, PT, PT, PT, UP6, 0x40, 0x4 ;  /* 0x000000000004781c */ /* 0x000fc80003f4e868 */
[C---:B------:R-:W-:Y:S01]  /*1ab0*/  ISETP.LT.AND P2, PT, R37.reuse, R18, P2 ;  /* 0x000000122500720c */ /* 0x040fe20001741270 */
[----:B-----5:R0:W-:Y:S01]  /*1ac0*/  @P5 STS [R39+0x408], R20 ;  /* 0x0004081427005388 */ /* 0x0201e20000000800 */
[----:B------:R-:W-:-:S04]  /*1ad0*/  IADD3 R4, P5, PT, R37, R50, RZ ;  /* 0x0000003225047210 */ /* 0x000fc80007fbe0ff */
[----:B------:R-:W-:Y:S02]  /*1ae0*/  LEA.HI.X.SX32 R5, R50, RZ, 0x1, P5 ;  /* 0x000000ff32057211 */ /* 0x000fe400028f0eff */
[----:B------:R-:W-:-:S04]  /*1af0*/  LEA R8, P5, R4, UR14, 0x2 ;  /* 0x0000000e04087c11 */ /* 0x000fc8000f8a10ff */
[----:B------:R-:W-:Y:S02]  /*1b00*/  LEA.HI.X R9, R4, UR15, R5, 0x2, P5 ;  /* 0x0000000f04097c11 */ /* 0x000fe4000a8f1405 */
[----:B------:R-:W1:Y:S01]  /*1b10*/  @P2 LDC.64 R4, c[0x0][0x388] ;  /* 0x0000e200ff042b82 */ /* 0x000e620000000a00 */
[----:B---3--:R-:W-:Y:S01]  /*1b20*/  @P4 STS [R39+0x508], R46 ;  /* 0x0005082e27004388 */ /* 0x008fe20000000800 */
[----:B------:R-:W-:-:S04]  /*1b30*/  IADD3 R7, P4, PT, R37, R6, RZ ;  /* 0x0000000625077210 */ /* 0x000fc80007f9e0ff */
[----:B0-----:R-:W-:Y:S02]  /*1b40*/  LEA.HI.X.SX32 R20, R6, RZ, 0x1, P4 ;  /* 0x000000ff06147211 */ /* 0x001fe400020f0eff */
[C---:B------:R-:W-:Y:S01]  /*1b50*/  LEA R6, P5, R7.reuse, UR14, 0x2 ;  /* 0x0000000e07067c11 */ /* 0x040fe2000f8a10ff */
[----:B----4-:R0:W-:Y:S01]  /*1b60*/  @P1 STS [R39+0x500], R32 ;  /* 0x0005002027001388 */ /* 0x0101e20000000800 */
[----:B------:R-:W-:Y:S02]  /*1b70*/  PLOP3.LUT P1, PT, PT, PT, UP0, 0x40, 0x4 ;  /* 0x000000000004781c */ /* 0x000fe40003f2e808 */
[----:B------:R-:W-:Y:S01]  /*1b80*/  LEA.HI.X R7, R7, UR15, R20, 0x2, P5 ;  /* 0x0000000f07077c11 */ /* 0x000fe2000a8f1414 */
[----:B------:R2:W-:Y:S01]  /*1b90*/  @P6 STS [R39+0x504], R26 ;  /* 0x0005041a27006388 */ /* 0x0005e20000000800 */
[----:B------:R-:W-:Y:S02]  /*1ba0*/  PLOP3.LUT P6, PT, PT, PT, UP6, 0x40, 0x4 ;  /* 0x000000000004781c */ /* 0x000fe40003fce868 */
[----:B------:R-:W-:Y:S01]  /*1bb0*/  PLOP3.LUT P4, PT, PT, PT, UP6, 0x40, 0x4 ;  /* 0x000000000004781c */ /* 0x000fe20003f8e868 */
[----:B------:R-:W-:Y:S01]  /*1bc0*/  @P0 STS [R39+0x50c], R40 ;  /* 0x00050c2827000388 */ /* 0x000fe20000000800 */
[----:B------:R-:W-:-:S02]  /*1bd0*/  PLOP3.LUT P0, PT, PT, PT, UP0, 0x40, 0x4 ;  /* 0x000000000004781c */ /* 0x000fc40003f0e808 */
[----:B------:R-:W-:Y:S01]  /*1be0*/  PLOP3.LUT P5, PT, PT, PT, UP6, 0x40, 0x4 ;  /* 0x000000000004781c */ /* 0x000fe20003fae868 */
[----:B------:R3:W-:Y:S01]  /*1bf0*/  @P3 STS [R39+0x600], R48 ;  /* 0x0006003027003388 */ /* 0x0007e20000000800 */
[----:B------:R-:W-:Y:S02]  /*1c00*/  PLOP3.LUT P3, PT, PT, PT, UP0, 0x40, 0x4 ;  /* 0x000000000004781c */ /* 0x000fe40003f6e808 */
[-C--:B------:R-:W-:Y:S02]  /*1c10*/  ISETP.LT.AND P0, PT, R15, R18.reuse, P0 ;  /* 0x000000120f00720c */ /* 0x080fe40000701270 */
[-C--:B------:R-:W-:Y:S02]  /*1c20*/  ISETP.LT.AND P1, PT, R13, R18.reuse, P1 ;  /* 0x000000120d00720c */ /* 0x080fe40000f21270 */
[-C--:B------:R-:W-:Y:S02]  /*1c30*/  ISETP.LT.AND P3, PT, R11, R18.reuse, P3 ;  /* 0x000000120b00720c */ /* 0x080fe40001f61270 */
[----:B------:R-:W-:-:S02]  /*1c40*/  ISETP.LT.AND P6, PT, R15, R18, P6 ;  /* 0x000000120f00720c */ /* 0x000fc400037c1270 */
[-C--:B------:R-:W-:Y:S02]  /*1c50*/  ISETP.LT.AND P4, PT, R13, R18.reuse, P4 ;  /* 0x000000120d00720c */ /* 0x080fe40002781270 */
[----:B------:R-:W-:Y:S01]  /*1c60*/  ISETP.LT.AND P5, PT, R11, R18, P5 ;  /* 0x000000120b00720c */ /* 0x000fe20002fa1270 */
[----:B------:R-:W-:Y:S02]  /*1c70*/  @P2 IMAD R13, R18, UR18, R37 ;  /* 0x00000012120d2c24 */ /* 0x000fe4000f8e0225 */
[----:B------:R-:W4:Y:S02]  /*1c80*/  @P0 LDG.E R20, desc[UR8][R8.64+0x4] ;  /* 0x0000040808140981 */ /* 0x000f24000c1e1900 */
[----:B-1----:R-:W-:Y:S02]  /*1c90*/  @P2 IMAD.WIDE R4, R13, 0x4, R4 ;  /* 0x000000040d042825 */ /* 0x002fe400078e0204 */
[----:B------:R-:W5:Y:S04]  /*1ca0*/  @P1 LDG.E R22, desc[UR8][R8.64+0x8] ;  /* 0x0000080808161981 */ /* 0x000f68000c1e1900 */
[----:B0-----:R-:W5:Y:S04]  /*1cb0*/  @P3 LDG.E R32, desc[UR8][R8.64+0xc] ;  /* 0x00000c0808203981 */ /* 0x001f68000c1e1900 */
[----:B------:R-:W5:Y:S04]  /*1cc0*/  @P2 LDG.E R18, desc[UR8][R4.64] ;  /* 0x0000000804122981 */ /* 0x000f68000c1e1900 */
[----:B--2---:R-:W2:Y:S04]  /*1cd0*/  @P6 LDG.E R26, desc[UR8][R6.64+0x4] ;  /* 0x00000408061a6981 */ /* 0x004ea8000c1e1900 */
[----:B------:R-:W2:Y:S04]  /*1ce0*/  @P4 LDG.E R46, desc[UR8][R6.64+0x8] ;  /* 0x00000808062e4981 */ /* 0x000ea8000c1e1900 */
[----:B---3--:R-:W3:Y:S04]  /*1cf0*/  @P5 LDG.E R48, desc[UR8][R6.64+0xc] ;  /* 0x00000c0806305981 */ /* 0x008ee8000c1e1900 */
[----:B------:R-:W-:Y:S04]  /*1d00*/  @!P0 STS [R39+0x604], RZ ;  /* 0x000604ff27008388 */ /* 0x000fe80000000800 */
[----:B------:R-:W-:Y:S04]  /*1d10*/  @!P1 STS [R39+0x608], RZ ;  /* 0x000608ff27009388 */ /* 0x000fe80000000800 */
[----:B------:R-:W-:Y:S04]  /*1d20*/  @!P3 STS [R39+0x60c], RZ ;  /* 0x00060cff2700b388 */ /* 0x000fe80000000800 */
[----:B------:R-:W-:Y:S04]  /*1d30*/  @!P2 STS [R39+0x700], RZ ;  /* 0x000700ff2700a388 */ /* 0x000fe80000000800 */
[----:B------:R-:W-:Y:S04]  /*1d40*/  @!P6 STS [R39+0x704], RZ ;  /* 0x000704ff2700e388 */ /* 0x000fe80000000800 */
[----:B------:R-:W-:Y:S04]  /*1d50*/  @!P4 STS [R39+0x708], RZ ;  /* 0x000708ff2700c388 */ /* 0x000fe80000000800 */
[----:B------:R-:W-:Y:S04]  /*1d60*/  @!P5 STS [R39+0x70c], RZ ;  /* 0x00070cff2700d388 */ /* 0x000fe80000000800 */
[----:B------:R-:W-:Y:S04]  /*1d70*/  STS [R39], R10 ;  /* 0x0000000a27007388 */ /* 0x000fe80000000800 */
[----:B------:R-:W-:Y:S04]  /*1d80*/  STS [R39+0x4], R12 ;  /* 0x0000040c27007388 */ /* 0x000fe80000000800 */
[----:B------:R-:W-:Y:S04]  /*1d90*/  STS [R39+0x8], R14 ;  /* 0x0000080e27007388 */ /* 0x000fe80000000800 */
[----:B------:R-:W-:Y:S04]  /*1da0*/  STS [R39+0xc], R16 ;  /* 0x00000c1027007388 */ /* 0x000fe80000000800 */
[----:B----4-:R-:W-:Y:S04]  /*1db0*/  @P0 STS [R39+0x604], R20 ;  /* 0x0006041427000388 */ /* 0x010fe80000000800 */
[----:B-----5:R-:W-:Y:S04]  /*1dc0*/  @P1 STS [R39+0x608], R22 ;  /* 0x0006081627001388 */ /* 0x020fe80000000800 */
[----:B------:R-:W-:Y:S04]  /*1dd0*/  @P3 STS [R39+0x60c], R32 ;  /* 0x00060c2027003388 */ /* 0x000fe80000000800 */
[----:B------:R-:W-:Y:S04]  /*1de0*/  @P2 STS [R39+0x700], R18 ;  /* 0x0007001227002388 */ /* 0x000fe80000000800 */
[----:B--2---:R-:W-:Y:S04]  /*1df0*/  @P6 STS [R39+0x704], R26 ;  /* 0x0007041a27006388 */ /* 0x004fe80000000800 */
[----:B------:R-:W-:Y:S04]  /*1e00*/  @P4 STS [R39+0x708], R46 ;  /* 0x0007082e27004388 */ /* 0x000fe80000000800 */
[----:B---3--:R-:W-:Y:S01]  /*1e10*/  @P5 STS [R39+0x70c], R48 ;  /* 0x00070c3027005388 */ /* 0x008fe20000000800 */
[----:B------:R-:W-:Y:S06]  /*1e20*/  BAR.SYNC.DEFER_BLOCKING 0x0 ;  /* 0x0000000000007b1d */ /* 0x000fec0000010000 */
[----:B------:R-:W-:Y:S04]  /*1e30*/  LDS.128 R4, [R36] ;  /* 0x0000000024047984 */ /* 0x000fe80000000c00 */
[----:B------:R-:W0:Y:S04]  /*1e40*/  LDS.128 R20, [R39] ;  /* 0x0000000027147984 */ /* 0x000e280000000c00 */
[----:B------:R-:W1:Y:S04]  /*1e50*/  LDS.128 R8, [R36+0x20] ;  /* 0x0000200024087984 */ /* 0x000e680000000c00 */
[----:B------:R-:W2:Y:S01]  /*1e60*/  LDS.128 R12, [R36+0x40] ;  /* 0x00004000240c7984 */ /* 0x000ea20000000c00 */
[C---:B0-----:R-:W-:Y:S01]  /*1e70*/  FFMA R32, R4.reuse, R20, R19 ;  /* 0x0000001404207223 */ /* 0x041fe20000000013 */
[----:B------:R-:W-:-:S02]  /*1e80*/  FFMA R40, R4, R22, R17 ;  /* 0x0000001604287223 */ /* 0x000fc40000000011 */
[----:B------:R-:W0:Y:S01]  /*1e90*/  LDS.128 R16, [R36+0x60] ;  /* 0x0000600024107984 */ /* 0x000e220000000c00 */
[C---:B------:R-:W-:Y:S01]  /*1ea0*/  FFMA R34, R4.reuse, R21, R34 ;  /* 0x0000001504227223 */ /* 0x040fe20000000022 */
[----:B------:R-:W-:Y:S01]  /*1eb0*/  FFMA R44, R4, R23, R44 ;  /* 0x00000017042c7223 */ /* 0x000fe2000000002c */
[----:B-1----:R-:W-:Y:S01]  /*1ec0*/  FFMA R29, R20, R8, R29 ;  /* 0x00000008141d7223 */ /* 0x002fe2000000001d */
[C---:B------:R-:W-:Y:S01]  /*1ed0*/  FFMA R4, R8.reuse, R21, R45 ;  /* 0x0000001508047223 */ /* 0x040fe2000000002d */
[C---:B------:R-:W-:Y:S01]  /*1ee0*/  FFMA R31, R8.reuse, R22, R31 ;  /* 0x00000016081f7223 */ /* 0x040fe2000000001f */
[----:B------:R-:W-:Y:S01]  /*1ef0*/  FFMA R8, R8, R23, R28 ;  /* 0x0000001708087223 */ /* 0x000fe2000000001c */
[----:B--2---:R-:W-:Y:S01]  /*1f00*/  FFMA R41, R20, R12, R41 ;  /* 0x0000000c14297223 */ /* 0x004fe20000000029 */
[C---:B------:R-:W-:Y:S01]  /*1f10*/  FFMA R28, R12.reuse, R21, R33 ;  /* 0x000000150c1c7223 */ /* 0x040fe20000000021 */
[C---:B------:R-:W-:Y:S01]  /*1f20*/  FFMA R35, R12.reuse, R22, R35 ;  /* 0x000000160c237223 */ /* 0x040fe20000000023 */
[----:B------:R-:W-:Y:S01]  /*1f30*/  FFMA R12, R12, R23, R30 ;  /* 0x000000170c0c7223 */ /* 0x000fe2000000001e */
[----:B0-----:R-:W-:Y:S01]  /*1f40*/  FFMA R33, R20, R16, R24 ;  /* 0x0000001014217223 */ /* 0x001fe20000000018 */
[----:B------:R-:W-:-:S02]  /*1f50*/  FFMA R30, R16, R21, R25 ;  /* 0x00000015101e7223 */ /* 0x000fc40000000019 */
[----:B------:R-:W0:Y:S01]  /*1f60*/  LDS.128 R24, [R39+0x100] ;  /* 0x0001000027187984 */ /* 0x000e220000000c00 */
[C---:B------:R-:W-:Y:S01]  /*1f70*/  FFMA R45, R16.reuse, R22, R43 ;  /* 0x00000016102d7223 */ /* 0x040fe2000000002b */
[----:B------:R-:W-:Y:S02]  /*1f80*/  FFMA R16, R16, R23, R42 ;  /* 0x0000001710107223 */ /* 0x000fe4000000002a */
[----:B------:R-:W1:Y:S01]  /*1f90*/  LDS.128 R20, [R39+0x200] ;  /* 0x0002000027147984 */ /* 0x000e620000000c00 */
[C---:B0-----:R-:W-:Y:S01]  /*1fa0*/  FFMA R43, R24.reuse, R5, R32 ;  /* 0x00000005182b7223 */ /* 0x041fe20000000020 */
[C---:B------:R-:W-:Y:S01]  /*1fb0*/  FFMA R34, R5.reuse, R25, R34 ;  /* 0x0000001905227223 */ /* 0x040fe20000000022 */
[C---:B------:R-:W-:Y:S01]  /*1fc0*/  FFMA R40, R5.reuse, R26, R40 ;  /* 0x0000001a05287223 */ /* 0x040fe20000000028 */
[----:B------:R-:W-:Y:S01]  /*1fd0*/  FFMA R44, R5, R27, R44 ;  /* 0x0000001b052c7223 */ /* 0x000fe2000000002c */
[-C--:B------:R-:W-:Y:S01]  /*1fe0*/  FFMA R29, R24, R9.reuse, R29 ;  /* 0x00000009181d7223 */ /* 0x080fe2000000001d */
[-C--:B------:R-:W-:Y:S01]  /*1ff0*/  FFMA R4, R25, R9.reuse, R4 ;  /* 0x0000000919047223 */ /* 0x080fe20000000004 */
[-C--:B------:R-:W-:Y:S01]  /*2000*/  FFMA R31, R26, R9.reuse, R31 ;  /* 0x000000091a1f7223 */ /* 0x080fe2000000001f */
        /* <DEDUP_REMOVED lines=8> */
[----:B------:R-:W-:-:S02]  /*2090*/  FFMA R16, R27, R17, R16 ;  /* 0x000000111b107223 */ /* 0x000fc40000000010 */
[----:B------:R-:W0:Y:S01]  /*20a0*/  LDS.128 R24, [R39+0x300] ;  /* 0x0003000027187984 */ /* 0x000e220000000c00 */
[----:B-1----:R-:W-:Y:S01]  /*20b0*/  FFMA R43, R20, R6, R43 ;  /* 0x00000006142b7223 */ /* 0x002fe2000000002b */
        /* <DEDUP_REMOVED lines=8> */
[C---:B------:R-:W-:Y:S01]  /*2140*/  FFMA R6, R21.reuse, R14, R28 ;  /* 0x0000000e15067223 */ /* 0x040fe2000000001c */
[----:B------:R-:W-:Y:S01]  /*2150*/  FFMA R10, R21, R18, R30 ;  /* 0x00000012150a7223 */ /* 0x000fe2000000001e */
[----:B------:R-:W-:Y:S01]  /*2160*/  FFMA R17, R22, R14, R35 ;  /* 0x0000000e16117223 */ /* 0x000fe20000000023 */
[-C--:B------:R-:W-:Y:S01]  /*2170*/  FFMA R20, R20, R18.reuse, R33 ;  /* 0x0000001214147223 */ /* 0x080fe20000000021 */
[----:B------:R-:W-:Y:S01]  /*2180*/  LDS.128 R28, [R36+0x10] ;  /* 0x00001000241c7984 */ /* 0x000fe20000000c00 */
[----:B------:R-:W-:Y:S01]  /*2190*/  FFMA R45, R22, R18, R45 ;  /* 0x00000012162d7223 */ /* 0x000fe2000000002d */
[C---:B------:R-:W-:Y:S01]  /*21a0*/  FFMA R12, R23.reuse, R14, R12 ;  /* 0x0000000e170c7223 */ /* 0x040fe2000000000c */
[----:B------:R-:W-:Y:S01]  /*21b0*/  FFMA R18, R23, R18, R16 ;  /* 0x0000001217127223 */ /* 0x000fe20000000010 */
[----:B------:R-:W1:Y:S01]  /*21c0*/  LDS.128 R32, [R39+0x400] ;  /* 0x0004000027207984 */ /* 0x000e620000000c00 */
[----:B0-----:R-:W-:Y:S01]  /*21d0*/  FFMA R42, R7, R25, R42 ;  /* 0x00000019072a7223 */ /* 0x001fe2000000002a */
[C---:B------:R-:W-:Y:S01]  /*21e0*/  FFMA R23, R25.reuse, R11, R4 ;  /* 0x0000000b19177223 */ /* 0x040fe20000000004 */
[----:B------:R-:W-:Y:S01]  /*21f0*/  FFMA R40, R25, R15, R6 ;  /* 0x0000000f19287223 */ /* 0x000fe20000000006 */
[C---:B------:R-:W-:Y:S01]  /*2200*/  FFMA R43, R24.reuse, R7, R43 ;  /* 0x00000007182b7223 */ /* 0x040fe2000000002b */
[C---:B------:R-:W-:Y:S01]  /*2210*/  FFMA R14, R7.reuse, R26, R5 ;  /* 0x0000001a070e7223 */ /* 0x040fe20000000005 */
[----:B------:R-:W-:Y:S01]  /*2220*/  FFMA R44, R7, R27, R44 ;  /* 0x0000001b072c7223 */ /* 0x000fe2000000002c */
[-C--:B------:R-:W-:Y:S01]  /*2230*/  FFMA R21, R24, R11.reuse, R9 ;  /* 0x0000000b18157223 */ /* 0x080fe20000000009 */
[CC--:B------:R-:W-:Y:S01]  /*2240*/  FFMA R16, R26.reuse, R11.reuse, R13 ;  /* 0x0000000b1a107223 */ /* 0x0c0fe2000000000d */
[----:B------:R-:W-:Y:S01]  /*2250*/  FFMA R22, R27, R11, R8 ;  /* 0x0000000b1b167223 */ /* 0x000fe20000000008 */
[----:B------:R-:W-:Y:S01]  /*2260*/  FFMA R25, R25, R19, R10 ;  /* 0x0000001319197223 */ /* 0x000fe2000000000a */
[----:B------:R-:W0:Y:S04]  /*2270*/  LDS.128 R4, [R36+0x30] ;  /* 0x0000300024047984 */ /* 0x000e280000000c00 */
[----:B------:R-:W2:Y:S01]  /*2280*/  LDS.128 R8, [R36+0x50] ;  /* 0x0000500024087984 */ /* 0x000ea20000000c00 */
[-C--:B------:R-:W-:Y:S01]  /*2290*/  FFMA R17, R26, R15.reuse, R17 ;  /* 0x0000000f1a117223 */ /* 0x080fe20000000011 */
[-C--:B------:R-:W-:Y:S01]  /*22a0*/  FFMA R41, R24, R15.reuse, R41 ;  /* 0x0000000f18297223 */ /* 0x080fe20000000029 */
[----:B------:R-:W-:Y:S01]  /*22b0*/  FFMA R46, R27, R15, R12 ;  /* 0x0000000f1b2e7223 */ /* 0x000fe2000000000c */
[----:B-1----:R-:W-:-:S02]  /*22c0*/  FFMA R49, R28, R34, R14 ;  /* 0x000000221c317223 */ /* 0x002fc4000000000e */
[----:B------:R-:W1:Y:S01]  /*22d0*/  LDS.128 R12, [R36+0x70] ;  /* 0x00007000240c7984 */ /* 0x000e620000000c00 */
[-C--:B------:R-:W-:Y:S01]  /*22e0*/  FFMA R47, R24, R19.reuse, R20 ;  /* 0x00000013182f7223 */ /* 0x080fe20000000014 */
[-C--:B------:R-:W-:Y:S01]  /*22f0*/  FFMA R45, R26, R19.reuse, R45 ;  /* 0x000000131a2d7223 */ /* 0x080fe2000000002d */
[----:B------:R-:W-:Y:S01]  /*2300*/  FFMA R20, R27, R19, R18 ;  /* 0x000000131b147223 */ /* 0x000fe20000000012 */
[-C--:B0-----:R-:W-:Y:S01]  /*2310*/  FFMA R51, R4, R34.reuse, R16 ;  /* 0x0000002204337223 */ /* 0x081fe20000000010 */
[----:B--2---:R-:W-:Y:S02]  /*2320*/  FFMA R53, R8, R34, R17 ;  /* 0x0000002208357223 */ /* 0x004fe40000000011 */
[----:B------:R-:W0:Y:S01]  /*2330*/  LDS.128 R16, [R39+0x500] ;  /* 0x0005000027107984 */ /* 0x000e220000000c00 */
[----:B------:R-:W-:Y:S01]  /*2340*/  FFMA R41, R32, R8, R41 ;  /* 0x0000000820297223 */ /* 0x000fe20000000029 */
[C---:B------:R-:W-:Y:S01]  /*2350*/  FFMA R40, R8.reuse, R33, R40 ;  /* 0x0000002108287223 */ /* 0x040fe20000000028 */
[----:B------:R-:W-:Y:S01]  /*2360*/  FFMA R46, R8, R35, R46 ;  /* 0x00000023082e7223 */ /* 0x000fe2000000002e */
[C---:B------:R-:W-:Y:S01]  /*2370*/  FFMA R43, R28.reuse, R32, R43 ;  /* 0x000000201c2b7223 */ /* 0x040fe2000000002b */
[C---:B------:R-:W-:Y:S01]  /*2380*/  FFMA R42, R28.reuse, R33, R42 ;  /* 0x000000211c2a7223 */ /* 0x040fe2000000002a */
[----:B------:R-:W-:Y:S01]  /*2390*/  FFMA R44, R28, R35, R44 ;  /* 0x000000231c2c7223 */ /* 0x000fe2000000002c */
[----:B------:R-:W-:Y:S01]  /*23a0*/  FFMA R27, R32, R4, R21 ;  /* 0x00000004201b7223 */ /* 0x000fe20000000015 */
[-C--:B------:R-:W-:Y:S01]  /*23b0*/  FFMA R24, R4, R33.reuse, R23 ;  /* 0x0000002104187223 */ /* 0x080fe20000000017 */
[----:B-1----:R-:W-:Y:S01]  /*23c0*/  FFMA R47, R32, R12, R47 ;  /* 0x0000000c202f7223 */ /* 0x002fe2000000002f */
[C---:B------:R-:W-:Y:S01]  /*23d0*/  FFMA R8, R12.reuse, R33, R25 ;  /* 0x000000210c087223 */ /* 0x040fe20000000019 */
[----:B------:R-:W-:Y:S01]  /*23e0*/  FFMA R45, R12, R34, R45 ;  /* 0x000000220c2d7223 */ /* 0x000fe2000000002d */
[-C--:B------:R-:W-:Y:S01]  /*23f0*/  FFMA R4, R4, R35.reuse, R22 ;  /* 0x0000002304047223 */ /* 0x080fe20000000016 */
[----:B------:R-:W-:-:S02]  /*2400*/  FFMA R12, R12, R35, R20 ;  /* 0x000000230c0c7223 */ /* 0x000fc40000000014 */
[----:B------:R-:W1:Y:S01]  /*2410*/  LDS.128 R20, [R39+0x600] ;  /* 0x0006000027147984 */ /* 0x000e620000000c00 */
[C---:B0-----:R-:W-:Y:S01]  /*2420*/  FFMA R43, R16.reuse, R29, R43 ;  /* 0x0000001d102b7223 */ /* 0x041fe2000000002b */
[C---:B------:R-:W-:Y:S01]  /*2430*/  FFMA R33, R29.reuse, R17, R42 ;  /* 0x000000111d217223 */ /* 0x040fe2000000002a */
[C---:B------:R-:W-:Y:S01]  /*2440*/  FFMA R49, R29.reuse, R18, R49 ;  /* 0x000000121d317223 */ /* 0x040fe20000000031 */
[----:B------:R-:W-:Y:S01]  /*2450*/  FFMA R44, R29, R19, R44 ;  /* 0x000000131d2c7223 */ /* 0x000fe2000000002c */
[CC--:B------:R-:W-:Y:S01]  /*2460*/  FFMA R29, R16.reuse, R5.reuse, R27 ;  /* 0x00000005101d7223 */ /* 0x0c0fe2000000001b */
[C---:B------:R-:W-:Y:S02]  /*2470*/  FFMA R28, R17.reuse, R5, R24 ;  /* 0x00000005111c7223 */ /* 0x040fe40000000018 */
[----:B------:R-:W0:Y:S01]  /*2480*/  LDS.128 R24, [R39+0x700] ;  /* 0x0007000027187984 */ /* 0x000e220000000c00 */
[----:B------:R-:W-:Y:S01]  /*2490*/  UIADD3 UR4, UPT, UPT, UR4, 0x1, URZ ;  /* 0x0000000104047890 */ /* 0x000fe2000fffe0ff */
[-C--:B------:R-:W-:Y:S01]  /*24a0*/  FFMA R41, R16, R9.reuse, R41 ;  /* 0x0000000910297223 */ /* 0x080fe20000000029 */
[----:B------:R-:W-:-:S02]  /*24b0*/  FFMA R40, R17, R9, R40 ;  /* 0x0000000911287223 */ /* 0x000fc40000000028 */
[----:B------:R-:W-:Y:S01]  /*24c0*/  UISETP.NE.AND UP0, UPT, UR4, UR5, UPT ;  /* 0x000000050400728c */ /* 0x000fe2000bf05270 */
[CC--:B------:R-:W-:Y:S01]  /*24d0*/  FFMA R51, R18.reuse, R5.reuse, R51 ;  /* 0x0000000512337223 */ /* 0x0c0fe20000000033 */
[C---:B------:R-:W-:Y:S01]  /*24e0*/  FFMA R4, R19.reuse, R5, R4 ;  /* 0x0000000513047223 */ /* 0x040fe20000000004 */
[-C--:B------:R-:W-:Y:S01]  /*24f0*/  FFMA R53, R18, R9.reuse, R53 ;  /* 0x0000000912357223 */ /* 0x080fe20000000035 */
[----:B------:R-:W-:Y:S01]  /*2500*/  FFMA R46, R19, R9, R46 ;  /* 0x00000009132e7223 */ /* 0x000fe2000000002e */
[-C--:B------:R-:W-:Y:S01]  /*2510*/  FFMA R47, R16, R13.reuse, R47 ;  /* 0x0000000d102f7223 */ /* 0x080fe2000000002f */
[-C--:B------:R-:W-:Y:S01]  /*2520*/  FFMA R8, R17, R13.reuse, R8 ;  /* 0x0000000d11087223 */ /* 0x080fe20000000008 */
[-C--:B------:R-:W-:Y:S01]  /*2530*/  FFMA R45, R18, R13.reuse, R45 ;  /* 0x0000000d122d7223 */ /* 0x080fe2000000002d */
[----:B------:R-:W-:Y:S01]  /*2540*/  FFMA R12, R19, R13, R12 ;  /* 0x0000000d130c7223 */ /* 0x000fe2000000000c */
[----:B-1----:R-:W-:Y:S01]  /*2550*/  FFMA R43, R20, R30, R43 ;  /* 0x0000001e142b7223 */ /* 0x002fe2000000002b */
[C---:B------:R-:W-:Y:S01]  /*2560*/  FFMA R34, R30.reuse, R21, R33 ;  /* 0x000000151e227223 */ /* 0x040fe20000000021 */
[C---:B------:R-:W-:Y:S01]  /*2570*/  FFMA R49, R30.reuse, R22, R49 ;  /* 0x000000161e317223 */ /* 0x040fe20000000031 */
[----:B------:R-:W-:Y:S01]  /*2580*/  FFMA R44, R30, R23, R44 ;  /* 0x000000171e2c7223 */ /* 0x000fe2000000002c */
[CC--:B------:R-:W-:Y:S01]  /*2590*/  FFMA R29, R20.reuse, R6.reuse, R29 ;  /* 0x00000006141d7223 */ /* 0x0c0fe2000000001d */
[C---:B------:R-:W-:Y:S01]  /*25a0*/  FFMA R28, R21.reuse, R6, R28 ;  /* 0x00000006151c7223 */ /* 0x040fe2000000001c */
[-C--:B------:R-:W-:Y:S01]  /*25b0*/  FFMA R41, R20, R10.reuse, R41 ;  /* 0x0000000a14297223 */ /* 0x080fe20000000029 */
[----:B------:R-:W-:Y:S01]  /*25c0*/  FFMA R40, R21, R10, R40 ;  /* 0x0000000a15287223 */ /* 0x000fe20000000028 */
        /* <DEDUP_REMOVED lines=8> */
[C---:B0-----:R-:W-:Y:S01]  /*2650*/  FFMA R19, R24.reuse, R31, R43 ;  /* 0x0000001f18137223 */ /* 0x041fe2000000002b */
        /* <DEDUP_REMOVED lines=15> */
[----:B------:R-:W-:Y:S06]  /*2750*/  BAR.SYNC.DEFER_BLOCKING 0x0 ;  /* 0x0000000000007b1d */ /* 0x000fec0000010000 */
[----:B------:R-:W-:Y:S05]  /*2760*/  BRA.U UP0, `(.L_x_1) ;  /* 0xffffffd900b87547 */ /* 0x000fea000b83ffff */
.L_x_0:
[----:B------:R-:W0:Y:S01]  /*2770*/  LDCU UR6, c[0x0][0x3a0] ;  /* 0x00007400ff0677ac */ /* 0x000e220008000800 */
[C---:B------:R-:W-:Y:S01]  /*2780*/  VIADD R12, R38.reuse, 0x1 ;  /* 0x00000001260c7836 */ /* 0x040fe20000000000 */
[C---:B------:R-:W-:Y:S01]  /*2790*/  IADD3 R11, PT, PT, R38.reuse, 0x2, RZ ;  /* 0x00000002260b7810 */ /* 0x040fe20007ffe0ff */
[C---:B------:R-:W-:Y:S01]  /*27a0*/  VIADD R2, R37.reuse, 0x1 ;  /* 0x0000000125027836 */ /* 0x040fe20000000000 */
[----:B------:R-:W1:Y:S01]  /*27b0*/  LDCU UR7, c[0x0][0x398] ;  /* 0x00007300ff0777ac */ /* 0x000e620008000800 */
[C---:B------:R-:W-:Y:S01]  /*27c0*/  VIADD R9, R37.reuse, 0x2 ;  /* 0x0000000225097836 */ /* 0x040fe20000000000 */
[----:B------:R-:W2:Y:S01]  /*27d0*/  LDCU.64 UR4, c[0x0][0x390] ;  /* 0x00007200ff0477ac */ /* 0x000ea20008000a00 */
[----:B0-----:R-:W-:Y:S01]  /*27e0*/  ISETP.GE.AND P2, PT, R37, UR6, PT ;  /* 0x0000000625007c0c */ /* 0x001fe2000bf46270 */
[----:B------:R-:W-:Y:S01]  /*27f0*/  IMAD R0, R38, UR6, RZ ;  /* 0x0000000626007c24 */ /* 0x000fe2000f8e02ff */
[----:B------:R-:W-:Y:S02]  /*2800*/  ISETP.GE.AND P3, PT, R2, UR6, PT ;  /* 0x0000000602007c0c */ /* 0x000fe4000bf66270 */
[----:B-1----:R-:W-:-:S02]  /*2810*/  ISETP.GE.OR P1, PT, R38, UR7, P2 ;  /* 0x0000000726007c0c */ /* 0x002fc40009726670 */
[----:B------:R-:W-:Y:S02]  /*2820*/  ISETP.GE.OR P6, PT, R12, UR7, P2 ;  /* 0x000000070c007c0c */ /* 0x000fe400097c6670 */
[----:B------:R-:W-:-:S09]  /*2830*/  ISETP.GE.OR P5, PT, R38, UR7, P3 ;  /* 0x0000000726007c0c */ /* 0x000fd20009fa6670 */
[----:B------:R-:W0:Y:S01]  /*2840*/  @!P1 LDC.64 R6, c[0x0][0x390] ;  /* 0x0000e400ff069b82 */ /* 0x000e220000000a00 */
[----:B------:R-:W-:-:S07]  /*2850*/  @!P1 IMAD.IADD R3, R37, 0x1, R0 ;  /* 0x0000000125039824 */ /* 0x000fce00078e0200 */
[----:B------:R-:W1:Y:S01]  /*2860*/  @!P6 LDC.64 R4, c[0x0][0x390] ;  /* 0x0000e400ff04eb82 */ /* 0x000e620000000a00 */
[----:B0-----:R-:W-:Y:S01]  /*2870*/  @!P1 IMAD.WIDE R6, R3, 0x4, R6 ;  /* 0x0000000403069825 */ /* 0x001fe200078e0206 */
[----:B------:R-:W-:-:S04]  /*2880*/  IADD3 R3, P0, PT, R37, R0, RZ ;  /* 0x0000000025037210 */ /* 0x000fc80007f1e0ff */
[C---:B------:R-:W-:Y:S01]  /*2890*/  LEA.HI.X.SX32 R8, R0.reuse, RZ, 0x1, P0 ;  /* 0x000000ff00087211 */ /* 0x040fe200000f0eff */
[----:B------:R0:W-:Y:S01]  /*28a0*/  @!P1 STG.E desc[UR8][R6.64], R19 ;  /* 0x0000001306009986 */ /* 0x0001e2000c101908 */
[----:B--2---:R-:W-:Y:S01]  /*28b0*/  LEA R2, P4, R3, UR4, 0x2 ;  /* 0x0000000403027c11 */ /* 0x004fe2000f8810ff */
[----:B------:R-:W-:Y:S01]  /*28c0*/  VIADD R0, R0, UR6 ;  /* 0x0000000600007c36 */ /* 0x000fe20008000000 */
[----:B------:R-:W-:Y:S01]  /*28d0*/  ISETP.GE.AND P0, PT, R9, UR6, PT ;  /* 0x0000000609007c0c */ /* 0x000fe2000bf06270 */
[----:B------:R-:W-:Y:S01]  /*28e0*/  VIADD R9, R37, 0x3 ;  /* 0x0000000325097836 */ /* 0x000fe20000000000 */
[----:B------:R-:W-:Y:S02]  /*28f0*/  LEA.HI.X R3, R3, UR5, R8, 0x2, P4 ;  /* 0x0000000503037c11 */ /* 0x000fe4000a0f1408 */
[----:B------:R-:W-:Y:S02]  /*2900*/  ISETP.GE.OR P4, PT, R38, UR7, P0 ;  /* 0x0000000726007c0c */ /* 0x000fe40008786670 */
[----:B------:R-:W-:Y:S01]  /*2910*/  ISETP.GE.AND P1, PT, R9, UR6, PT ;  /* 0x0000000609007c0c */ /* 0x000fe2000bf26270 */
[----:B------:R-:W-:Y:S01]  /*2920*/  @!P5 STG.E desc[UR8][R2.64+0x4], R34 ;  /* 0x000004220200d986 */ /* 0x000fe2000c101908 */
[----:B------:R-:W-:-:S02]  /*2930*/  @!P6 IMAD.IADD R9, R37, 0x1, R0 ;  /* 0x000000012509e824 */ /* 0x000fc400078e0200 */
[C---:B------:R-:W-:Y:S01]  /*2940*/  ISETP.GE.OR P5, PT, R38.reuse, UR7, P1 ;  /* 0x0000000726007c0c */ /* 0x040fe20008fa6670 */
[----:B------:R-:W-:Y:S02]  /*2950*/  VIADD R38, R38, 0x3 ;  /* 0x0000000326267836 */ /* 0x000fe40000000000 */
[----:B-1----:R-:W-:-:S04]  /*2960*/  @!P6 IMAD.WIDE R8, R9, 0x4, R4 ;  /* 0x000000040908e825 */ /* 0x002fc800078e0204 */
[----:B------:R-:W-:Y:S01]  /*2970*/  @!P4 STG.E desc[UR8][R2.64+0x8], R17 ;  /* 0x000008110200c986 */ /* 0x000fe2000c101908 */
[----:B------:R-:W-:Y:S02]  /*2980*/  ISETP.GE.OR P4, PT, R11, UR7, P2 ;  /* 0x000000070b007c0c */ /* 0x000fe40009786670 */
[----:B------:R-:W-:-:S03]  /*2990*/  ISETP.GE.OR P2, PT, R38, UR7, P2 ;  /* 0x0000000726007c0c */ /* 0x000fc60009746670 */
[----:B------:R-:W-:Y:S01]  /*29a0*/  @!P5 STG.E desc[UR8][R2.64+0xc], R44 ;  /* 0x00000c2c0200d986 */ /* 0x000fe2000c101908 */
[----:B------:R-:W-:-:S03]  /*29b0*/  IADD3 R5, P5, PT, R37, R0, RZ ;  /* 0x0000000025057210 */ /* 0x000fc60007fbe0ff */
[----:B------:R1:W-:Y:S01]  /*29c0*/  @!P6 STG.E desc[UR8][R8.64], R29 ;  /* 0x0000001d0800e986 */ /* 0x0003e2000c101908 */
[----:B------:R-:W-:Y:S02]  /*29d0*/  ISETP.GE.OR P6, PT, R12, UR7, P3 ;  /* 0x000000070c007c0c */ /* 0x000fe40009fc6670 */
[C---:B------:R-:W-:Y:S01]  /*29e0*/  LEA.HI.X.SX32 R10, R0.reuse, RZ, 0x1, P5 ;  /* 0x000000ff000a7211 */ /* 0x040fe200028f0eff */
[----:B0-----:R-:W0:Y:S01]  /*29f0*/  @!P4 LDC.64 R6, c[0x0][0x390] ;  /* 0x0000e400ff06cb82 */ /* 0x001e220000000a00 */
[----:B------:R-:W-:Y:S01]  /*2a00*/  LEA R4, P5, R5, UR4, 0x2 ;  /* 0x0000000405047c11 */ /* 0x000fe2000f8a10ff */
[----:B------:R-:W-:-:S03]  /*2a10*/  VIADD R0, R0, UR6 ;  /* 0x0000000600007c36 */ /* 0x000fc60008000000 */
[----:B------:R-:W-:Y:S02]  /*2a20*/  LEA.HI.X R5, R5, UR5, R10, 0x2, P5 ;  /* 0x0000000505057c11 */ /* 0x000fe4000a8f140a */
[C---:B------:R-:W-:Y:S01]  /*2a30*/  ISETP.GE.OR P5, PT, R12.reuse, UR7, P0 ;  /* 0x000000070c007c0c */ /* 0x040fe200087a6670 */
[----:B-1----:R-:W-:Y:S01]  /*2a40*/  @!P4 IMAD.IADD R9, R37, 0x1, R0 ;  /* 0x000000012509c824 */ /* 0x002fe200078e0200 */
[----:B------:R-:W1:Y:S01]  /*2a50*/  @!P2 LDC.64 R2, c[0x0][0x390] ;  /* 0x0000e400ff02ab82 */ /* 0x000e620000000a00 */
[----:B------:R-:W-:Y:S01]  /*2a60*/  @!P6 STG.E desc[UR8][R4.64+0x4], R45 ;  /* 0x0000042d0400e986 */ /* 0x000fe2000c101908 */
[----:B------:R-:W-:-:S09]  /*2a70*/  ISETP.GE.OR P6, PT, R12, UR7, P1 ;  /* 0x000000070c007c0c */ /* 0x000fd20008fc6670 */
[----:B------:R-:W-:Y:S01]  /*2a80*/  @!P5 STG.E desc[UR8][R4.64+0x8], R31 ;  /* 0x0000081f0400d986 */ /* 0x000fe2000c101908 */
[----:B------:R-:W-:-:S03]  /*2a90*/  IADD3 R10, P5, PT, R37, R0, RZ ;  /* 0x00000000250a7210 */ /* 0x000fc60007fbe0ff */
[----:B------:R2:W-:Y:S01]  /*2aa0*/  @!P6 STG.E desc[UR8][R4.64+0xc], R28 ;  /* 0x00000c1c0400e986 */ /* 0x0005e2000c101908 */
[----:B------:R-:W-:Y:S01]  /*2ab0*/  ISETP.GE.OR P6, PT, R11, UR7, P3 ;  /* 0x000000070b007c0c */ /* 0x000fe20009fc6670 */
[----:B0-----:R-:W-:Y:S01]  /*2ac0*/  @!P4 IMAD.WIDE R8, R9, 0x4, R6 ;  /* 0x000000040908c825 */ /* 0x001fe200078e0206 */
[----:B------:R-:W-:Y:S02]  /*2ad0*/  LEA.HI.X.SX32 R7, R0, RZ, 0x1, P5 ;  /* 0x000000ff00077211 */ /* 0x000fe400028f0eff */
[----:B------:R-:W-:Y:S01]  /*2ae0*/  LEA R6, P5, R10, UR4, 0x2 ;  /* 0x000000040a067c11 */ /* 0x000fe2000f8a10ff */
[----:B------:R-:W-:Y:S01]  /*2af0*/  VIADD R0, R0, UR6 ;  /* 0x0000000600007c36 */ /* 0x000fe20008000000 */
[----:B------:R0:W-:Y:S01]  /*2b00*/  @!P4 STG.E desc[UR8][R8.64], R41 ;  /* 0x000000290800c986 */ /* 0x0001e2000c101908 */
[----:B------:R-:W-:Y:S02]  /*2b10*/  ISETP.GE.OR P4, PT, R11, UR7, P0 ;  /* 0x000000070b007c0c */ /* 0x000fe40008786670 */
[----:B------:R-:W-:-:S02]  /*2b20*/  LEA.HI.X R7, R10, UR5, R7, 0x2, P5 ;  /* 0x000000050a077c11 */ /* 0x000fc4000a8f1407 */
[----:B------:R-:W-:Y:S02]  /*2b30*/  ISETP.GE.OR P5, PT, R11, UR7, P1 ;  /* 0x000000070b007c0c */ /* 0x000fe40008fa6670 */
[C---:B------:R-:W-:Y:S01]  /*2b40*/  ISETP.GE.OR P3, PT, R38.reuse, UR7, P3 ;  /* 0x0000000726007c0c */ /* 0x040fe20009f66670 */
[----:B------:R0:W-:Y:S01]  /*2b50*/  @!P6 STG.E desc[UR8][R6.64+0x4], R33 ;  /* 0x000004210600e986 */ /* 0x0001e2000c101908 */
[C---:B--2---:R-:W-:Y:S01]  /*2b60*/  IADD3 R5, P6, PT, R37.reuse, R0, RZ ;  /* 0x0000000025057210 */ /* 0x044fe20007fde0ff */
[----:B------:R-:W-:Y:S01]  /*2b70*/  @!P2 IMAD.IADD R37, R37, 0x1, R0 ;  /* 0x000000012525a824 */ /* 0x000fe200078e0200 */
[C---:B------:R-:W-:Y:S02]  /*2b80*/  ISETP.GE.OR P0, PT, R38.reuse, UR7, P0 ;  /* 0x0000000726007c0c */ /* 0x040fe40008706670 */
[----:B------:R-:W-:Y:S01]  /*2b90*/  ISETP.GE.OR P1, PT, R38, UR7, P1 ;  /* 0x0000000726007c0c */ /* 0x000fe20008f26670 */
[----:B-1----:R-:W-:Y:S01]  /*2ba0*/  @!P2 IMAD.WIDE R2, R37, 0x4, R2 ;  /* 0x000000042502a825 */ /* 0x002fe200078e0202 */
[----:B------:R-:W-:Y:S01]  /*2bb0*/  LEA.HI.X.SX32 R0, R0, RZ, 0x1, P6 ;  /* 0x000000ff00007211 */ /* 0x000fe200030f0eff */
[----:B------:R0:W-:Y:S01]  /*2bc0*/  @!P4 STG.E desc[UR8][R6.64+0x8], R35 ;  /* 0x000008230600c986 */ /* 0x0001e2000c101908 */
[----:B------:R-:W-:-:S03]  /*2bd0*/  LEA R4, P6, R5, UR4, 0x2 ;  /* 0x0000000405047c11 */ /* 0x000fc6000f8c10ff */
[----:B------:R0:W-:Y:S01]  /*2be0*/  @!P5 STG.E desc[UR8][R6.64+0xc], R30 ;  /* 0x00000c1e0600d986 */ /* 0x0001e2000c101908 */
[----:B------:R-:W-:-:S03]  /*2bf0*/  LEA.HI.X R5, R5, UR5, R0, 0x2, P6 ;  /* 0x0000000505057c11 */ /* 0x000fc6000b0f1400 */
[----:B------:R0:W-:Y:S04]  /*2c00*/  @!P2 STG.E desc[UR8][R2.64], R24 ;  /* 0x000000180200a986 */ /* 0x0001e8000c101908 */
[----:B------:R0:W-:Y:S04]  /*2c10*/  @!P3 STG.E desc[UR8][R4.64+0x4], R25 ;  /* 0x000004190400b986 */ /* 0x0001e8000c101908 */
[----:B------:R0:W-:Y:S01]  /*2c20*/  @!P0 STG.E desc[UR8][R4.64+0x8], R43 ;  /* 0x0000082b04008986 */ /* 0x0001e2000c101908 */
[----:B------:R-:W-:Y:S05]  /*2c30*/  @P1 EXIT ;  /* 0x000000000000194d */ /* 0x000fea0003800000 */
[----:B------:R-:W-:Y:S01]  /*2c40*/  STG.E desc[UR8][R4.64+0xc], R42 ;  /* 0x00000c2a04007986 */ /* 0x000fe2000c101908 */
[----:B------:R-:W-:Y:S05]  /*2c50*/  EXIT ;  /* 0x000000000000794d */ /* 0x000fea0003800000 */
.L_x_2:
[----:B------:R-:W-:-:S00]  /*2c60*/  BRA `(.L_x_2) ;  /* 0xfffffffc00fc7947 */ /* 0x000fc0000383ffff */
[----:B------:R-:W-:-:S00]  /*2c70*/  NOP ;  /* 0x0000000000007918 */ /* 0x000fc00000000000 */
        /* <DEDUP_REMOVED lines=8> */
.L_x_4:


//--------------------- .text._Z7warm_upv         --------------------------
	.section	.text._Z7warm_upv,"ax",@progbits
	.align	128
        .global         _Z7warm_upv
        .type           _Z7warm_upv,@function
        .size           _Z7warm_upv,(.L_x_5 - _Z7warm_upv)
        .other          _Z7warm_upv,@"STO_CUDA_ENTRY STV_DEFAULT"
_Z7warm_upv:
.text._Z7warm_upv:
[----:B------:R-:W-:Y:S01]  /*0000*/  LDC R1, c[0x0][0x37c] ;  /* 0x0000df00ff017b82 */ /* 0x000fe20000000800 */
[----:B------:R-:W-:Y:S05]  /*0010*/  EXIT ;  /* 0x000000000000794d */ /* 0x000fea0003800000 */
.L_x_3:
        /* <DEDUP_REMOVED lines=14> */
.L_x_5:


//--------------------- .nv.shared._Z15matrixKernel1stILi64ELi64ELi8ELi4ELi4EEvPfS0_S0_iii --------------------------
	.section	.nv.shared._Z15matrixKernel1stILi64ELi64ELi8ELi4ELi4EEvPfS0_S0_iii,"aw",@nobits
	.sectionflags	@""
	.align	4
.nv.shared._Z15matrixKernel1stILi64ELi64ELi8ELi4ELi4EEvPfS0_S0_iii:
	.zero		5120


//--------------------- .nv.shared.reserved.0     --------------------------
	.section	.nv.shared.reserved.0,"aw",@nobits
	.weak		__nv_reservedSMEM_offset_0_alias
	.size		__nv_reservedSMEM_offset_0_alias, 0, 64
	.other		__nv_reservedSMEM_offset_0_alias,@"STO_CUDA_RESERVED_SHARED STV_DEFAULT"
__nv_reservedSMEM_offset_0_alias:
	.zero		0
	.zero		64


//--------------------- .nv.constant0._Z15matrixKernel1stILi64ELi64ELi8ELi4ELi4EEvPfS0_S0_iii --------------------------
	.section	.nv.constant0._Z15matrixKernel1stILi64ELi64ELi8ELi4ELi4EEvPfS0_S0_iii,"a",@progbits
	.sectionflags	@""
	.align	4
.nv.constant0._Z15matrixKernel1stILi64ELi64ELi8ELi4ELi4EEvPfS0_S0_iii:
	.zero		932


//--------------------- .nv.constant0._Z7warm_upv --------------------------
	.section	.nv.constant0._Z7warm_upv,"a",@progbits
	.sectionflags	@""
	.align	4
.nv.constant0._Z7warm_upv:
	.zero		896


//--------------------- SYMBOLS --------------------------

	.type		.nv.reservedSmem.offset0,@object
	.size		.nv.reservedSmem.offset0,0x4
	.type		.nv.reservedSmem.cap,@object
	.size		.nv.reservedSmem.cap,0x4
